//
// Generated by NVIDIA NVVM Compiler
//
// Compiler Build ID: CL-36424714
// Cuda compilation tools, release 13.0, V13.0.88
// Based on NVVM 20.0.0
//

.version 9.0
.target sm_100
.address_size 64

	// .globl	_Z7sigmoidPPdS0_

.visible .entry _Z7sigmoidPPdS0_(
	.param .u64 .ptr .align 1 _Z7sigmoidPPdS0__param_0,
	.param .u64 .ptr .align 1 _Z7sigmoidPPdS0__param_1
)
{
	.reg .pred 	%p<7>;
	.reg .b32 	%r<25>;
	.reg .b32 	%f<3>;
	.reg .b64 	%rd<17>;
	.reg .b64 	%fd<30>;

	ld.param.u64 	%rd1, [_Z7sigmoidPPdS0__param_0];
	ld.param.u64 	%rd2, [_Z7sigmoidPPdS0__param_1];
	mov.u32 	%r6, %tid.x;
	mov.u32 	%r7, %ctaid.x;
	mov.u32 	%r8, %ntid.x;
	mad.lo.s32 	%r1, %r7, %r8, %r6;
	mov.u32 	%r9, %tid.y;
	mov.u32 	%r10, %ctaid.y;
	mov.u32 	%r11, %ntid.y;
	mad.lo.s32 	%r12, %r10, %r11, %r9;
	setp.gt.s32 	%p1, %r1, 999;
	setp.gt.u32 	%p2, %r12, 999;
	or.pred  	%p3, %p1, %p2;
	@%p3 bra 	$L__BB0_5;
	cvta.to.global.u64 	%rd3, %rd1;
	mul.wide.s32 	%rd4, %r1, 8;
	add.s64 	%rd5, %rd3, %rd4;
	ld.global.u64 	%rd6, [%rd5];
	cvta.to.global.u64 	%rd7, %rd6;
	mul.wide.u32 	%rd8, %r12, 8;
	add.s64 	%rd9, %rd7, %rd8;
	ld.global.f64 	%fd1, [%rd9];
	neg.f64 	%fd6, %fd1;
	fma.rn.f64 	%fd7, %fd1, 0dBFF71547652B82FE, 0d4338000000000000;
	{
	.reg .b32 %temp; 
	mov.b64 	{%r3, %temp}, %fd7;
	}
	mov.f64 	%fd8, 0dC338000000000000;
	add.rn.f64 	%fd9, %fd7, %fd8;
	fma.rn.f64 	%fd10, %fd9, 0dBFE62E42FEFA39EF, %fd6;
	fma.rn.f64 	%fd11, %fd9, 0dBC7ABC9E3B39803F, %fd10;
	fma.rn.f64 	%fd12, %fd11, 0d3E5ADE1569CE2BDF, 0d3E928AF3FCA213EA;
	fma.rn.f64 	%fd13, %fd12, %fd11, 0d3EC71DEE62401315;
	fma.rn.f64 	%fd14, %fd13, %fd11, 0d3EFA01997C89EB71;
	fma.rn.f64 	%fd15, %fd14, %fd11, 0d3F2A01A014761F65;
	fma.rn.f64 	%fd16, %fd15, %fd11, 0d3F56C16C1852B7AF;
	fma.rn.f64 	%fd17, %fd16, %fd11, 0d3F81111111122322;
	fma.rn.f64 	%fd18, %fd17, %fd11, 0d3FA55555555502A1;
	fma.rn.f64 	%fd19, %fd18, %fd11, 0d3FC5555555555511;
	fma.rn.f64 	%fd20, %fd19, %fd11, 0d3FE000000000000B;
	fma.rn.f64 	%fd21, %fd20, %fd11, 0d3FF0000000000000;
	fma.rn.f64 	%fd22, %fd21, %fd11, 0d3FF0000000000000;
	{
	.reg .b32 %temp; 
	mov.b64 	{%r4, %temp}, %fd22;
	}
	{
	.reg .b32 %temp; 
	mov.b64 	{%temp, %r5}, %fd22;
	}
	shl.b32 	%r13, %r3, 20;
	add.s32 	%r14, %r13, %r5;
	mov.b64 	%fd29, {%r4, %r14};
	{
	.reg .b32 %temp; 
	mov.b64 	{%temp, %r15}, %fd6;
	}
	mov.b32 	%f2, %r15;
	abs.f32 	%f1, %f2;
	setp.lt.f32 	%p4, %f1, 0f4086232B;
	@%p4 bra 	$L__BB0_4;
	setp.gt.f64 	%p5, %fd1, 0d0000000000000000;
	mov.f64 	%fd23, 0d7FF0000000000000;
	sub.f64 	%fd24, %fd23, %fd1;
	selp.f64 	%fd29, 0d0000000000000000, %fd24, %p5;
	setp.geu.f32 	%p6, %f1, 0f40874800;
	@%p6 bra 	$L__BB0_4;
	shr.u32 	%r16, %r3, 31;
	add.s32 	%r17, %r3, %r16;
	shr.s32 	%r18, %r17, 1;
	shl.b32 	%r19, %r18, 20;
	add.s32 	%r20, %r5, %r19;
	mov.b64 	%fd25, {%r4, %r20};
	sub.s32 	%r21, %r3, %r18;
	shl.b32 	%r22, %r21, 20;
	add.s32 	%r23, %r22, 1072693248;
	mov.b32 	%r24, 0;
	mov.b64 	%fd26, {%r24, %r23};
	mul.f64 	%fd29, %fd26, %fd25;
$L__BB0_4:
	add.f64 	%fd27, %fd29, 0d3FF0000000000000;
	rcp.rn.f64 	%fd28, %fd27;
	cvta.to.global.u64 	%rd10, %rd2;
	add.s64 	%rd12, %rd10, %rd4;
	ld.global.u64 	%rd13, [%rd12];
	cvta.to.global.u64 	%rd14, %rd13;
	add.s64 	%rd16, %rd14, %rd8;
	st.global.f64 	[%rd16], %fd28;
$L__BB0_5:
	ret;

}
	// .globl	_Z15sigmoidGradientPPdS0_
.visible .entry _Z15sigmoidGradientPPdS0_(
	.param .u64 .ptr .align 1 _Z15sigmoidGradientPPdS0__param_0,
	.param .u64 .ptr .align 1 _Z15sigmoidGradientPPdS0__param_1
)
{
	.reg .pred 	%p<10>;
	.reg .b32 	%r<34>;
	.reg .b32 	%f<3>;
	.reg .b64 	%rd<17>;
	.reg .b64 	%fd<43>;

	ld.param.u64 	%rd1, [_Z15sigmoidGradientPPdS0__param_0];
	ld.param.u64 	%rd2, [_Z15sigmoidGradientPPdS0__param_1];
	mov.u32 	%r6, %tid.x;
	mov.u32 	%r7, %ctaid.x;
	mov.u32 	%r8, %ntid.x;
	mad.lo.s32 	%r1, %r7, %r8, %r6;
	mov.u32 	%r9, %tid.y;
	mov.u32 	%r10, %ctaid.y;
	mov.u32 	%r11, %ntid.y;
	mad.lo.s32 	%r12, %r10, %r11, %r9;
	setp.gt.s32 	%p1, %r1, 999;
	setp.gt.u32 	%p2, %r12, 999;
	or.pred  	%p3, %p1, %p2;
	@%p3 bra 	$L__BB1_8;
	cvta.to.global.u64 	%rd3, %rd1;
	mul.wide.s32 	%rd4, %r1, 8;
	add.s64 	%rd5, %rd3, %rd4;
	ld.global.u64 	%rd6, [%rd5];
	cvta.to.global.u64 	%rd7, %rd6;
	mul.wide.u32 	%rd8, %r12, 8;
	add.s64 	%rd9, %rd7, %rd8;
	ld.global.f64 	%fd1, [%rd9];
	neg.f64 	%fd10, %fd1;
	fma.rn.f64 	%fd11, %fd1, 0dBFF71547652B82FE, 0d4338000000000000;
	{
	.reg .b32 %temp; 
	mov.b64 	{%r3, %temp}, %fd11;
	}
	mov.f64 	%fd12, 0dC338000000000000;
	add.rn.f64 	%fd13, %fd11, %fd12;
	fma.rn.f64 	%fd14, %fd13, 0dBFE62E42FEFA39EF, %fd10;
	fma.rn.f64 	%fd15, %fd13, 0dBC7ABC9E3B39803F, %fd14;
	fma.rn.f64 	%fd16, %fd15, 0d3E5ADE1569CE2BDF, 0d3E928AF3FCA213EA;
	fma.rn.f64 	%fd17, %fd16, %fd15, 0d3EC71DEE62401315;
	fma.rn.f64 	%fd18, %fd17, %fd15, 0d3EFA01997C89EB71;
	fma.rn.f64 	%fd19, %fd18, %fd15, 0d3F2A01A014761F65;
	fma.rn.f64 	%fd20, %fd19, %fd15, 0d3F56C16C1852B7AF;
	fma.rn.f64 	%fd21, %fd20, %fd15, 0d3F81111111122322;
	fma.rn.f64 	%fd22, %fd21, %fd15, 0d3FA55555555502A1;
	fma.rn.f64 	%fd23, %fd22, %fd15, 0d3FC5555555555511;
	fma.rn.f64 	%fd24, %fd23, %fd15, 0d3FE000000000000B;
	fma.rn.f64 	%fd25, %fd24, %fd15, 0d3FF0000000000000;
	fma.rn.f64 	%fd26, %fd25, %fd15, 0d3FF0000000000000;
	{
	.reg .b32 %temp; 
	mov.b64 	{%r4, %temp}, %fd26;
	}
	{
	.reg .b32 %temp; 
	mov.b64 	{%temp, %r5}, %fd26;
	}
	shl.b32 	%r13, %r3, 20;
	add.s32 	%r14, %r13, %r5;
	mov.b64 	%fd42, {%r4, %r14};
	{
	.reg .b32 %temp; 
	mov.b64 	{%temp, %r15}, %fd10;
	}
	mov.b32 	%f2, %r15;
	abs.f32 	%f1, %f2;
	setp.lt.f32 	%p4, %f1, 0f4086232B;
	mov.f64 	%fd41, %fd42;
	@%p4 bra 	$L__BB1_4;
	setp.gt.f64 	%p5, %fd1, 0d0000000000000000;
	mov.f64 	%fd27, 0d7FF0000000000000;
	sub.f64 	%fd28, %fd27, %fd1;
	selp.f64 	%fd41, 0d0000000000000000, %fd28, %p5;
	setp.geu.f32 	%p6, %f1, 0f40874800;
	@%p6 bra 	$L__BB1_4;
	shr.u32 	%r16, %r3, 31;
	add.s32 	%r17, %r3, %r16;
	shr.s32 	%r18, %r17, 1;
	shl.b32 	%r19, %r18, 20;
	add.s32 	%r20, %r5, %r19;
	mov.b64 	%fd29, {%r4, %r20};
	sub.s32 	%r21, %r3, %r18;
	shl.b32 	%r22, %r21, 20;
	add.s32 	%r23, %r22, 1072693248;
	mov.b32 	%r24, 0;
	mov.b64 	%fd30, {%r24, %r23};
	mul.f64 	%fd41, %fd30, %fd29;
$L__BB1_4:
	setp.lt.f32 	%p7, %f1, 0f4086232B;
	add.f64 	%fd6, %fd41, 0d3FF0000000000000;
	@%p7 bra 	$L__BB1_7;
	setp.gt.f64 	%p8, %fd1, 0d0000000000000000;
	mov.f64 	%fd31, 0d7FF0000000000000;
	sub.f64 	%fd32, %fd31, %fd1;
	selp.f64 	%fd42, 0d0000000000000000, %fd32, %p8;
	setp.geu.f32 	%p9, %f1, 0f40874800;
	@%p9 bra 	$L__BB1_7;
	shr.u32 	%r25, %r3, 31;
	add.s32 	%r26, %r3, %r25;
	shr.s32 	%r27, %r26, 1;
	shl.b32 	%r28, %r27, 20;
	add.s32 	%r29, %r5, %r28;
	mov.b64 	%fd33, {%r4, %r29};
	sub.s32 	%r30, %r3, %r27;
	shl.b32 	%r31, %r30, 20;
	add.s32 	%r32, %r31, 1072693248;
	mov.b32 	%r33, 0;
	mov.b64 	%fd34, {%r33, %r32};
	mul.f64 	%fd42, %fd34, %fd33;
$L__BB1_7:
	add.f64 	%fd35, %fd42, 0d3FF0000000000000;
	rcp.rn.f64 	%fd36, %fd35;
	mov.f64 	%fd37, 0d3FF0000000000000;
	sub.f64 	%fd38, %fd37, %fd36;
	rcp.rn.f64 	%fd39, %fd6;
	mul.f64 	%fd40, %fd39, %fd38;
	cvta.to.global.u64 	%rd10, %rd2;
	add.s64 	%rd12, %rd10, %rd4;
	ld.global.u64 	%rd13, [%rd12];
	cvta.to.global.u64 	%rd14, %rd13;
	add.s64 	%rd16, %rd14, %rd8;
	st.global.f64 	[%rd16], %fd40;
$L__BB1_8:
	ret;

}
	// .globl	_Z10scalarMultPPddS0_
.visible .entry _Z10scalarMultPPddS0_(
	.param .u64 .ptr .align 1 _Z10scalarMultPPddS0__param_0,
	.param .f64 _Z10scalarMultPPddS0__param_1,
	.param .u64 .ptr .align 1 _Z10scalarMultPPddS0__param_2
)
{
	.reg .pred 	%p<4>;
	.reg .b32 	%r<10>;
	.reg .b64 	%rd<15>;
	.reg .b64 	%fd<4>;

	ld.param.u64 	%rd1, [_Z10scalarMultPPddS0__param_0];
	ld.param.f64 	%fd1, [_Z10scalarMultPPddS0__param_1];
	ld.param.u64 	%rd2, [_Z10scalarMultPPddS0__param_2];
	mov.u32 	%r3, %tid.x;
	mov.u32 	%r4, %ctaid.x;
	mov.u32 	%r5, %ntid.x;
	mad.lo.s32 	%r1, %r4, %r5, %r3;
	mov.u32 	%r6, %tid.y;
	mov.u32 	%r7, %ctaid.y;
	mov.u32 	%r8, %ntid.y;
	mad.lo.s32 	%r9, %r7, %r8, %r6;
	setp.gt.s32 	%p1, %r1, 999;
	setp.gt.u32 	%p2, %r9, 999;
	or.pred  	%p3, %p1, %p2;
	@%p3 bra 	$L__BB2_2;
	cvta.to.global.u64 	%rd3, %rd1;
	cvta.to.global.u64 	%rd4, %rd2;
	mul.wide.s32 	%rd5, %r1, 8;
	add.s64 	%rd6, %rd3, %rd5;
	ld.global.u64 	%rd7, [%rd6];
	cvta.to.global.u64 	%rd8, %rd7;
	mul.wide.u32 	%rd9, %r9, 8;
	add.s64 	%rd10, %rd8, %rd9;
	ld.global.f64 	%fd2, [%rd10];
	mul.f64 	%fd3, %fd1, %fd2;
	add.s64 	%rd11, %rd4, %rd5;
	ld.global.u64 	%rd12, [%rd11];
	cvta.to.global.u64 	%rd13, %rd12;
	add.s64 	%rd14, %rd13, %rd9;
	st.global.f64 	[%rd14], %fd3;
$L__BB2_2:
	ret;

}
	// .globl	_Z5MultiPPdS0_S0_
.visible .entry _Z5MultiPPdS0_S0_(
	.param .u64 .ptr .align 1 _Z5MultiPPdS0_S0__param_0,
	.param .u64 .ptr .align 1 _Z5MultiPPdS0_S0__param_1,
	.param .u64 .ptr .align 1 _Z5MultiPPdS0_S0__param_2
)
{
	.reg .pred 	%p<5>;
	.reg .b32 	%r<23>;
	.reg .b64 	%rd<50>;
	.reg .b64 	%fd<34>;

	ld.param.u64 	%rd7, [_Z5MultiPPdS0_S0__param_0];
	ld.param.u64 	%rd8, [_Z5MultiPPdS0_S0__param_1];
	ld.param.u64 	%rd9, [_Z5MultiPPdS0_S0__param_2];
	mov.u32 	%r7, %ctaid.y;
	mov.u32 	%r8, %ntid.y;
	mov.u32 	%r9, %tid.y;
	mad.lo.s32 	%r1, %r7, %r8, %r9;
	mov.u32 	%r10, %ctaid.x;
	mov.u32 	%r11, %ntid.x;
	mov.u32 	%r12, %tid.x;
	mad.lo.s32 	%r2, %r10, %r11, %r12;
	setp.gt.u32 	%p1, %r1, 999;
	setp.gt.s32 	%p2, %r2, 999;
	or.pred  	%p3, %p1, %p2;
	@%p3 bra 	$L__BB3_4;
	cvta.to.global.u64 	%rd10, %rd7;
	mul.wide.u32 	%rd11, %r1, 8;
	add.s64 	%rd12, %rd10, %rd11;
	ld.global.u64 	%rd13, [%rd12];
	cvta.to.global.u64 	%rd14, %rd13;
	add.s64 	%rd49, %rd14, 32;
	cvta.to.global.u64 	%rd15, %rd8;
	add.s64 	%rd48, %rd15, 32;
	mov.b32 	%r21, 0;
	mul.wide.s32 	%rd18, %r2, 8;
	mov.u32 	%r22, %r21;
$L__BB3_2:
	ld.global.f64 	%fd1, [%rd49+-32];
	ld.global.u64 	%rd16, [%rd48+-32];
	cvta.to.global.u64 	%rd17, %rd16;
	add.s64 	%rd19, %rd17, %rd18;
	ld.global.f64 	%fd2, [%rd19];
	cvt.rn.f64.s32 	%fd3, %r22;
	fma.rn.f64 	%fd4, %fd1, %fd2, %fd3;
	cvt.rzi.s32.f64 	%r14, %fd4;
	ld.global.f64 	%fd5, [%rd49+-24];
	ld.global.u64 	%rd20, [%rd48+-24];
	cvta.to.global.u64 	%rd21, %rd20;
	add.s64 	%rd22, %rd21, %rd18;
	ld.global.f64 	%fd6, [%rd22];
	cvt.rn.f64.s32 	%fd7, %r14;
	fma.rn.f64 	%fd8, %fd5, %fd6, %fd7;
	cvt.rzi.s32.f64 	%r15, %fd8;
	ld.global.f64 	%fd9, [%rd49+-16];
	ld.global.u64 	%rd23, [%rd48+-16];
	cvta.to.global.u64 	%rd24, %rd23;
	add.s64 	%rd25, %rd24, %rd18;
	ld.global.f64 	%fd10, [%rd25];
	cvt.rn.f64.s32 	%fd11, %r15;
	fma.rn.f64 	%fd12, %fd9, %fd10, %fd11;
	cvt.rzi.s32.f64 	%r16, %fd12;
	ld.global.f64 	%fd13, [%rd49+-8];
	ld.global.u64 	%rd26, [%rd48+-8];
	cvta.to.global.u64 	%rd27, %rd26;
	add.s64 	%rd28, %rd27, %rd18;
	ld.global.f64 	%fd14, [%rd28];
	cvt.rn.f64.s32 	%fd15, %r16;
	fma.rn.f64 	%fd16, %fd13, %fd14, %fd15;
	cvt.rzi.s32.f64 	%r17, %fd16;
	ld.global.f64 	%fd17, [%rd49];
	ld.global.u64 	%rd29, [%rd48];
	cvta.to.global.u64 	%rd30, %rd29;
	add.s64 	%rd31, %rd30, %rd18;
	ld.global.f64 	%fd18, [%rd31];
	cvt.rn.f64.s32 	%fd19, %r17;
	fma.rn.f64 	%fd20, %fd17, %fd18, %fd19;
	cvt.rzi.s32.f64 	%r18, %fd20;
	ld.global.f64 	%fd21, [%rd49+8];
	ld.global.u64 	%rd32, [%rd48+8];
	cvta.to.global.u64 	%rd33, %rd32;
	add.s64 	%rd34, %rd33, %rd18;
	ld.global.f64 	%fd22, [%rd34];
	cvt.rn.f64.s32 	%fd23, %r18;
	fma.rn.f64 	%fd24, %fd21, %fd22, %fd23;
	cvt.rzi.s32.f64 	%r19, %fd24;
	ld.global.f64 	%fd25, [%rd49+16];
	ld.global.u64 	%rd35, [%rd48+16];
	cvta.to.global.u64 	%rd36, %rd35;
	add.s64 	%rd37, %rd36, %rd18;
	ld.global.f64 	%fd26, [%rd37];
	cvt.rn.f64.s32 	%fd27, %r19;
	fma.rn.f64 	%fd28, %fd25, %fd26, %fd27;
	cvt.rzi.s32.f64 	%r20, %fd28;
	ld.global.f64 	%fd29, [%rd49+24];
	ld.global.u64 	%rd38, [%rd48+24];
	cvta.to.global.u64 	%rd39, %rd38;
	add.s64 	%rd40, %rd39, %rd18;
	ld.global.f64 	%fd30, [%rd40];
	cvt.rn.f64.s32 	%fd31, %r20;
	fma.rn.f64 	%fd32, %fd29, %fd30, %fd31;
	cvt.rzi.s32.f64 	%r22, %fd32;
	add.s32 	%r21, %r21, 8;
	add.s64 	%rd49, %rd49, 64;
	add.s64 	%rd48, %rd48, 64;
	setp.ne.s32 	%p4, %r21, 1000;
	@%p4 bra 	$L__BB3_2;
	cvt.rn.f64.s32 	%fd33, %r22;
	cvta.to.global.u64 	%rd41, %rd9;
	add.s64 	%rd43, %rd41, %rd11;
	ld.global.u64 	%rd44, [%rd43];
	cvta.to.global.u64 	%rd45, %rd44;
	add.s64 	%rd47, %rd45, %rd18;
	st.global.f64 	[%rd47], %fd33;
$L__BB3_4:
	ret;

}


// ===== COMPILED SASS (sm_100) =====

	.target	sm_100

	.elftype	@"ET_EXEC"


//--------------------- .note.nv.tkinfo           --------------------------
	.section	.note.nv.tkinfo,"",@"SHT_NOTE"
	.sectionflags	@"SHF_NOTE_NV_TKINFO"
	.tkinfo
        /*0018*/ 	.word	0x00000002
        /*0030*/ 	.string	""
        /*0030*/ 	.string	"ptxas"
        /*0030*/ 	.string	"Cuda compilation tools, release 13.0, V13.0.88"
        /*0030*/ 	.string	"Build cuda_13.0.r13.0/compiler.36424714_0"
        /*0030*/ 	.string	"-arch sm_100 -m 64 "



//--------------------- .note.nv.cuinfo           --------------------------
	.section	.note.nv.cuinfo,"",@"SHT_NOTE"
	.sectionflags	@"SHF_NOTE_NV_CUINFO"
        /*0018*/ 	.short	0x0002
        /*001a*/ 	.short	0x0064
        /*001c*/ 	.short	0x0082
	.zero		2


//--------------------- .nv.info                  --------------------------
	.section	.nv.info,"",@"SHT_CUDA_INFO"
	.align	4


	//----- nvinfo : EIATTR_REGCOUNT
	.align		4
        /*0000*/ 	.byte	0x04, 0x2f
        /*0002*/ 	.short	(.L_1 - .L_0)
	.align		4
.L_0:
        /*0004*/ 	.word	index@(_Z7sigmoidPPdS0_)
        /*0008*/ 	.word	0x00000010


	//----- nvinfo : EIATTR_FRAME_SIZE
	.align		4
.L_1:
        /*000c*/ 	.byte	0x04, 0x11
        /*000e*/ 	.short	(.L_3 - .L_2)
	.align		4
.L_2:
        /*0010*/ 	.word	index@($__internal_1_$__cuda_sm20_dblrcp_rn_slowpath_v3)
        /*0014*/ 	.word	0x00000000


	//----- nvinfo : EIATTR_FRAME_SIZE
	.align		4
.L_3:
        /*0018*/ 	.byte	0x04, 0x11
        /*001a*/ 	.short	(.L_5 - .L_4)
	.align		4
.L_4:
        /*001c*/ 	.word	index@(_Z7sigmoidPPdS0_)
        /*0020*/ 	.word	0x00000000


	//----- nvinfo : EIATTR_REGCOUNT
	.align		4
.L_5:
        /*0024*/ 	.byte	0x04, 0x2f
        /*0026*/ 	.short	(.L_7 - .L_6)
	.align		4
.L_6:
        /*0028*/ 	.word	index@(_Z15sigmoidGradientPPdS0_)
        /*002c*/ 	.word	0x00000015


	//----- nvinfo : EIATTR_FRAME_SIZE
	.align		4
.L_7:
        /*0030*/ 	.byte	0x04, 0x11
        /*0032*/ 	.short	(.L_9 - .L_8)
	.align		4
.L_8:
        /*0034*/ 	.word	index@($__internal_0_$__cuda_sm20_dblrcp_rn_slowpath_v3)
        /*0038*/ 	.word	0x00000000


	//----- nvinfo : EIATTR_FRAME_SIZE
	.align		4
.L_9:
        /*003c*/ 	.byte	0x04, 0x11
        /*003e*/ 	.short	(.L_11 - .L_10)
	.align		4
.L_10:
        /*0040*/ 	.word	index@(_Z15sigmoidGradientPPdS0_)
        /*0044*/ 	.word	0x00000000


	//----- nvinfo : EIATTR_REGCOUNT
	.align		4
.L_11:
        /*0048*/ 	.byte	0x04, 0x2f
        /*004a*/ 	.short	(.L_13 - .L_12)
	.align		4
.L_12:
        /*004c*/ 	.word	index@(_Z10scalarMultPPddS0_)
        /*0050*/ 	.word	0x0000000e


	//----- nvinfo : EIATTR_FRAME_SIZE
	.align		4
.L_13:
        /*0054*/ 	.byte	0x04, 0x11
        /*0056*/ 	.short	(.L_15 - .L_14)
	.align		4
.L_14:
        /*0058*/ 	.word	index@(_Z10scalarMultPPddS0_)
        /*005c*/ 	.word	0x00000000


	//----- nvinfo : EIATTR_REGCOUNT
	.align		4
.L_15:
        /*0060*/ 	.byte	0x04, 0x2f
        /*0062*/ 	.short	(.L_17 - .L_16)
	.align		4
.L_16:
        /*0064*/ 	.word	index@(_Z5MultiPPdS0_S0_)
        /*0068*/ 	.word	0x00000020


	//----- nvinfo : EIATTR_FRAME_SIZE
	.align		4
.L_17:
        /*006c*/ 	.byte	0x04, 0x11
        /*006e*/ 	.short	(.L_19 - .L_18)
	.align		4
.L_18:
        /*0070*/ 	.word	index@(_Z5MultiPPdS0_S0_)
        /*0074*/ 	.word	0x00000000


	//----- nvinfo : EIATTR_MIN_STACK_SIZE
	.align		4
.L_19:
        /*0078*/ 	.byte	0x04, 0x12
        /*007a*/ 	.short	(.L_21 - .L_20)
	.align		4
.L_20:
        /*007c*/ 	.word	index@(_Z5MultiPPdS0_S0_)
        /*0080*/ 	.word	0x00000000


	//----- nvinfo : EIATTR_MIN_STACK_SIZE
	.align		4
.L_21:
        /*0084*/ 	.byte	0x04, 0x12
        /*0086*/ 	.short	(.L_23 - .L_22)
	.align		4
.L_22:
        /*0088*/ 	.word	index@(_Z10scalarMultPPddS0_)
        /*008c*/ 	.word	0x00000000


	//----- nvinfo : EIATTR_MIN_STACK_SIZE
	.align		4
.L_23:
        /*0090*/ 	.byte	0x04, 0x12
        /*0092*/ 	.short	(.L_25 - .L_24)
	.align		4
.L_24:
        /*0094*/ 	.word	index@(_Z15sigmoidGradientPPdS0_)
        /*0098*/ 	.word	0x00000000


	//----- nvinfo : EIATTR_MIN_STACK_SIZE
	.align		4
.L_25:
        /*009c*/ 	.byte	0x04, 0x12
        /*009e*/ 	.short	(.L_27 - .L_26)
	.align		4
.L_26:
        /*00a0*/ 	.word	index@(_Z7sigmoidPPdS0_)
        /*00a4*/ 	.word	0x00000000
.L_27:


//--------------------- .nv.compat                --------------------------
	.section	.nv.compat,"",@"SHT_CUDA_COMPAT_INFO"
	.align	4
        /*0000*/ 	.byte	0x02, 0x09, 0x00, 0x00, 0x02, 0x02, 0x01, 0x00, 0x02, 0x05, 0x05, 0x00, 0x03, 0x07, 0x01, 0x01
        /*0010*/ 	.byte	0x02, 0x03, 0x00, 0x00, 0x02, 0x06, 0x01, 0x00, 0x04, 0x0b, 0x08, 0x00, 0x01, 0x00, 0x00, 0x00
        /*0020*/ 	.byte	0x00, 0x00, 0x00, 0x00


//--------------------- .nv.info._Z5MultiPPdS0_S0_ --------------------------
	.section	.nv.info._Z5MultiPPdS0_S0_,"",@"SHT_CUDA_INFO"
	.sectionflags	@""
	.align	4


	//----- nvinfo : EIATTR_CUDA_API_VERSION
	.align		4
        /*0000*/ 	.byte	0x04, 0x37
        /*0002*/ 	.short	(.L_29 - .L_28)
.L_28:
        /*0004*/ 	.word	0x00000082


	//----- nvinfo : EIATTR_KPARAM_INFO
	.align		4
.L_29:
        /*0008*/ 	.byte	0x04, 0x17
        /*000a*/ 	.short	(.L_31 - .L_30)
.L_30:
        /*000c*/ 	.word	0x00000000
        /*0010*/ 	.short	0x0002
        /*0012*/ 	.short	0x0010
        /*0014*/ 	.byte	0x00, 0xf5, 0x21, 0x00


	//----- nvinfo : EIATTR_KPARAM_INFO
	.align		4
.L_31:
        /*0018*/ 	.byte	0x04, 0x17
        /*001a*/ 	.short	(.L_33 - .L_32)
.L_32:
        /*001c*/ 	.word	0x00000000
        /*0020*/ 	.short	0x0001
        /*0022*/ 	.short	0x0008
        /*0024*/ 	.byte	0x00, 0xf5, 0x21, 0x00


	//----- nvinfo : EIATTR_KPARAM_INFO
	.align		4
.L_33:
        /*0028*/ 	.byte	0x04, 0x17
        /*002a*/ 	.short	(.L_35 - .L_34)
.L_34:
        /*002c*/ 	.word	0x00000000
        /*0030*/ 	.short	0x0000
        /*0032*/ 	.short	0x0000
        /*0034*/ 	.byte	0x00, 0xf5, 0x21, 0x00


	//----- nvinfo : EIATTR_SPARSE_MMA_MASK
	.align		4
.L_35:
        /*0038*/ 	.byte	0x03, 0x50
        /*003a*/ 	.short	0x0000


	//----- nvinfo : EIATTR_MAXREG_COUNT
	.align		4
        /*003c*/ 	.byte	0x03, 0x1b
        /*003e*/ 	.short	0x00ff


	//----- nvinfo : EIATTR_MERCURY_ISA_VERSION
	.align		4
        /*0040*/ 	.byte	0x03, 0x5f
        /*0042*/ 	.short	0x0101


	//----- nvinfo : EIATTR_VRC_CTA_INIT_COUNT
	.align		4
        /*0044*/ 	.byte	0x02, 0x4a
	.zero		1
	.zero		1


	//----- nvinfo : EIATTR_EXIT_INSTR_OFFSETS
	.align		4
        /*0048*/ 	.byte	0x04, 0x1c
        /*004a*/ 	.short	(.L_37 - .L_36)


	//   ....[0]....
.L_36:
        /*004c*/ 	.word	0x000000b0


	//   ....[1]....
        /*0050*/ 	.word	0x00000d10


	//----- nvinfo : EIATTR_CBANK_PARAM_SIZE
	.align		4
.L_37:
        /*0054*/ 	.byte	0x03, 0x19
        /*0056*/ 	.short	0x0018


	//----- nvinfo : EIATTR_PARAM_CBANK
	.align		4
        /*0058*/ 	.byte	0x04, 0x0a
        /*005a*/ 	.short	(.L_39 - .L_38)
	.align		4
.L_38:
        /*005c*/ 	.word	index@(.nv.constant0._Z5MultiPPdS0_S0_)
        /*0060*/ 	.short	0x0380
        /*0062*/ 	.short	0x0018


	//----- nvinfo : EIATTR_SW_WAR
	.align		4
.L_39:
        /*0064*/ 	.byte	0x04, 0x36
        /*0066*/ 	.short	(.L_41 - .L_40)
.L_40:
        /*0068*/ 	.word	0x00000008
.L_41:


//--------------------- .nv.info._Z10scalarMultPPddS0_ --------------------------
	.section	.nv.info._Z10scalarMultPPddS0_,"",@"SHT_CUDA_INFO"
	.sectionflags	@""
	.align	4


	//----- nvinfo : EIATTR_CUDA_API_VERSION
	.align		4
        /*0000*/ 	.byte	0x04, 0x37
        /*0002*/ 	.short	(.L_43 - .L_42)
.L_42:
        /*0004*/ 	.word	0x00000082


	//----- nvinfo : EIATTR_KPARAM_INFO
	.align		4
.L_43:
        /*0008*/ 	.byte	0x04, 0x17
        /*000a*/ 	.short	(.L_45 - .L_44)
.L_44:
        /*000c*/ 	.word	0x00000000
        /*0010*/ 	.short	0x0002
        /*0012*/ 	.short	0x0010
        /*0014*/ 	.byte	0x00, 0xf5, 0x21, 0x00


	//----- nvinfo : EIATTR_KPARAM_INFO
	.align		4
.L_45:
        /*0018*/ 	.byte	0x04, 0x17
        /*001a*/ 	.short	(.L_47 - .L_46)
.L_46:
        /*001c*/ 	.word	0x00000000
        /*0020*/ 	.short	0x0001
        /*0022*/ 	.short	0x0008
        /*0024*/ 	.byte	0x00, 0xf0, 0x21, 0x00


	//----- nvinfo : EIATTR_KPARAM_INFO
	.align		4
.L_47:
        /*0028*/ 	.byte	0x04, 0x17
        /*002a*/ 	.short	(.L_49 - .L_48)
.L_48:
        /*002c*/ 	.word	0x00000000
        /*0030*/ 	.short	0x0000
        /*0032*/ 	.short	0x0000
        /*0034*/ 	.byte	0x00, 0xf5, 0x21, 0x00


	//----- nvinfo : EIATTR_SPARSE_MMA_MASK
	.align		4
.L_49:
        /*0038*/ 	.byte	0x03, 0x50
        /*003a*/ 	.short	0x0000


	//----- nvinfo : EIATTR_MAXREG_COUNT
	.align		4
        /*003c*/ 	.byte	0x03, 0x1b
        /*003e*/ 	.short	0x00ff


	//----- nvinfo : EIATTR_MERCURY_ISA_VERSION
	.align		4
        /*0040*/ 	.byte	0x03, 0x5f
        /*0042*/ 	.short	0x0101


	//----- nvinfo : EIATTR_VRC_CTA_INIT_COUNT
	.align		4
        /*0044*/ 	.byte	0x02, 0x4a
	.zero		1
	.zero		1


	//----- nvinfo : EIATTR_EXIT_INSTR_OFFSETS
	.align		4
        /*0048*/ 	.byte	0x04, 0x1c
        /*004a*/ 	.short	(.L_51 - .L_50)


	//   ....[0]....
.L_50:
        /*004c*/ 	.word	0x000000b0


	//   ....[1]....
        /*0050*/ 	.word	0x00000190


	//----- nvinfo : EIATTR_CBANK_PARAM_SIZE
	.align		4
.L_51:
        /*0054*/ 	.byte	0x03, 0x19
        /*0056*/ 	.short	0x0018


	//----- nvinfo : EIATTR_PARAM_CBANK
	.align		4
        /*0058*/ 	.byte	0x04, 0x0a
        /*005a*/ 	.short	(.L_53 - .L_52)
	.align		4
.L_52:
        /*005c*/ 	.word	index@(.nv.constant0._Z10scalarMultPPddS0_)
        /*0060*/ 	.short	0x0380
        /*0062*/ 	.short	0x0018


	//----- nvinfo : EIATTR_SW_WAR
	.align		4
.L_53:
        /*0064*/ 	.byte	0x04, 0x36
        /*0066*/ 	.short	(.L_55 - .L_54)
.L_54:
        /*0068*/ 	.word	0x00000008
.L_55:


//--------------------- .nv.info._Z15sigmoidGradientPPdS0_ --------------------------
	.section	.nv.info._Z15sigmoidGradientPPdS0_,"",@"SHT_CUDA_INFO"
	.sectionflags	@""
	.align	4


	//----- nvinfo : EIATTR_CUDA_API_VERSION
	.align		4
        /*0000*/ 	.byte	0x04, 0x37
        /*0002*/ 	.short	(.L_57 - .L_56)
.L_56:
        /*0004*/ 	.word	0x00000082


	//----- nvinfo : EIATTR_KPARAM_INFO
	.align		4
.L_57:
        /*0008*/ 	.byte	0x04, 0x17
        /*000a*/ 	.short	(.L_59 - .L_58)
.L_58:
        /*000c*/ 	.word	0x00000000
        /*0010*/ 	.short	0x0001
        /*0012*/ 	.short	0x0008
        /*0014*/ 	.byte	0x00, 0xf5, 0x21, 0x00


	//----- nvinfo : EIATTR_KPARAM_INFO
	.align		4
.L_59:
        /*0018*/ 	.byte	0x04, 0x17
        /*001a*/ 	.short	(.L_61 - .L_60)
.L_60:
        /*001c*/ 	.word	0x00000000
        /*0020*/ 	.short	0x0000
        /*0022*/ 	.short	0x0000
        /*0024*/ 	.byte	0x00, 0xf5, 0x21, 0x00


	//----- nvinfo : EIATTR_SPARSE_MMA_MASK
	.align		4
.L_61:
        /*0028*/ 	.byte	0x03, 0x50
        /*002a*/ 	.short	0x0000


	//----- nvinfo : EIATTR_MAXREG_COUNT
	.align		4
        /*002c*/ 	.byte	0x03, 0x1b
        /*002e*/ 	.short	0x00ff


	//----- nvinfo : EIATTR_MERCURY_ISA_VERSION
	.align		4
        /*0030*/ 	.byte	0x03, 0x5f
        /*0032*/ 	.short	0x0101


	//----- nvinfo : EIATTR_VRC_CTA_INIT_COUNT
	.align		4
        /*0034*/ 	.byte	0x02, 0x4a
	.zero		1
	.zero		1


	//----- nvinfo : EIATTR_EXIT_INSTR_OFFSETS
	.align		4
        /*0038*/ 	.byte	0x04, 0x1c
        /*003a*/ 	.short	(.L_63 - .L_62)


	//   ....[0]....
.L_62:
        /*003c*/ 	.word	0x000000b0


	//   ....[1]....
        /*0040*/ 	.word	0x00000900


	//----- nvinfo : EIATTR_CRS_STACK_SIZE
	.align		4
.L_63:
        /*0044*/ 	.byte	0x04, 0x1e
        /*0046*/ 	.short	(.L_65 - .L_64)
.L_64:
        /*0048*/ 	.word	0x00000000


	//----- nvinfo : EIATTR_CBANK_PARAM_SIZE
	.align		4
.L_65:
        /*004c*/ 	.byte	0x03, 0x19
        /*004e*/ 	.short	0x0010


	//----- nvinfo : EIATTR_PARAM_CBANK
	.align		4
        /*0050*/ 	.byte	0x04, 0x0a
        /*0052*/ 	.short	(.L_67 - .L_66)
	.align		4
.L_66:
        /*0054*/ 	.word	index@(.nv.constant0._Z15sigmoidGradientPPdS0_)
        /*0058*/ 	.short	0x0380
        /*005a*/ 	.short	0x0010


	//----- nvinfo : EIATTR_SW_WAR
	.align		4
.L_67:
        /*005c*/ 	.byte	0x04, 0x36
        /*005e*/ 	.short	(.L_69 - .L_68)
.L_68:
        /*0060*/ 	.word	0x00000008
.L_69:


//--------------------- .nv.info._Z7sigmoidPPdS0_ --------------------------
	.section	.nv.info._Z7sigmoidPPdS0_,"",@"SHT_CUDA_INFO"
	.sectionflags	@""
	.align	4


	//----- nvinfo : EIATTR_CUDA_API_VERSION
	.align		4
        /*0000*/ 	.byte	0x04, 0x37
        /*0002*/ 	.short	(.L_71 - .L_70)
.L_70:
        /*0004*/ 	.word	0x00000082


	//----- nvinfo : EIATTR_KPARAM_INFO
	.align		4
.L_71:
        /*0008*/ 	.byte	0x04, 0x17
        /*000a*/ 	.short	(.L_73 - .L_72)
.L_72:
        /*000c*/ 	.word	0x00000000
        /*0010*/ 	.short	0x0001
        /*0012*/ 	.short	0x0008
        /*0014*/ 	.byte	0x00, 0xf5, 0x21, 0x00


	//----- nvinfo : EIATTR_KPARAM_INFO
	.align		4
.L_73:
        /*0018*/ 	.byte	0x04, 0x17
        /*001a*/ 	.short	(.L_75 - .L_74)
.L_74:
        /*001c*/ 	.word	0x00000000
        /*0020*/ 	.short	0x0000
        /*0022*/ 	.short	0x0000
        /*0024*/ 	.byte	0x00, 0xf5, 0x21, 0x00


	//----- nvinfo : EIATTR_SPARSE_MMA_MASK
	.align		4
.L_75:
        /*0028*/ 	.byte	0x03, 0x50
        /*002a*/ 	.short	0x0000


	//----- nvinfo : EIATTR_MAXREG_COUNT
	.align		4
        /*002c*/ 	.byte	0x03, 0x1b
        /*002e*/ 	.short	0x00ff


	//----- nvinfo : EIATTR_MERCURY_ISA_VERSION
	.align		4
        /*0030*/ 	.byte	0x03, 0x5f
        /*0032*/ 	.short	0x0101


	//----- nvinfo : EIATTR_VRC_CTA_INIT_COUNT
	.align		4
        /*0034*/ 	.byte	0x02, 0x4a
	.zero		1
	.zero		1


	//----- nvinfo : EIATTR_EXIT_INSTR_OFFSETS
	.align		4
        /*0038*/ 	.byte	0x04, 0x1c
        /*003a*/ 	.short	(.L_77 - .L_76)


	//   ....[0]....
.L_76:
        /*003c*/ 	.word	0x000000b0


	//   ....[1]....
        /*0040*/ 	.word	0x00000630


	//----- nvinfo : EIATTR_CRS_STACK_SIZE
	.align		4
.L_77:
        /*0044*/ 	.byte	0x04, 0x1e
        /*0046*/ 	.short	(.L_79 - .L_78)
.L_78:
        /*0048*/ 	.word	0x00000000


	//----- nvinfo : EIATTR_CBANK_PARAM_SIZE
	.align		4
.L_79:
        /*004c*/ 	.byte	0x03, 0x19
        /*004e*/ 	.short	0x0010


	//----- nvinfo : EIATTR_PARAM_CBANK
	.align		4
        /*0050*/ 	.byte	0x04, 0x0a
        /*0052*/ 	.short	(.L_81 - .L_80)
	.align		4
.L_80:
        /*0054*/ 	.word	index@(.nv.constant0._Z7sigmoidPPdS0_)
        /*0058*/ 	.short	0x0380
        /*005a*/ 	.short	0x0010


	//----- nvinfo : EIATTR_SW_WAR
	.align		4
.L_81:
        /*005c*/ 	.byte	0x04, 0x36
        /*005e*/ 	.short	(.L_83 - .L_82)
.L_82:
        /*0060*/ 	.word	0x00000008
.L_83:


//--------------------- .nv.callgraph             --------------------------
	.section	.nv.callgraph,"",@"SHT_CUDA_CALLGRAPH"
	.align	4
	.sectionentsize	8
	.align		4
        /*0000*/ 	.word	0x00000000
	.align		4
        /*0004*/ 	.word	0xffffffff
	.align		4
        /*0008*/ 	.word	0x00000000
	.align		4
        /*000c*/ 	.word	0xfffffffe
	.align		4
        /*0010*/ 	.word	0x00000000
	.align		4
        /*0014*/ 	.word	0xfffffffd
	.align		4
        /*0018*/ 	.word	0x00000000
	.align		4
        /*001c*/ 	.word	0xfffffffc


//--------------------- .text._Z5MultiPPdS0_S0_   --------------------------
	.section	.text._Z5MultiPPdS0_S0_,"ax",@progbits
	.align	128
        .global         _Z5MultiPPdS0_S0_
        .type           _Z5MultiPPdS0_S0_,@function
        .size           _Z5MultiPPdS0_S0_,(.L_x_27 - _Z5MultiPPdS0_S0_)
        .other          _Z5MultiPPdS0_S0_,@"STO_CUDA_ENTRY STV_DEFAULT"
_Z5MultiPPdS0_S0_:
.text._Z5MultiPPdS0_S0_:
[----:B------:R-:W-:Y:S01]  /*0000*/  LDC R1, c[0x0][0x37c] ;  /* 0x0000df00ff017b82 */ /* 0x000fe20000000800 */
[----:B------:R-:W0:Y:S07]  /*0010*/  S2R R2, SR_TID.X ;  /* 0x0000000000027919 */ /* 0x000e2e0000002100 */
[----:B------:R-:W1:Y:S01]  /*0020*/  LDC R0, c[0x0][0x364] ;  /* 0x0000d900ff007b82 */ /* 0x000e620000000800 */
[----:B------:R-:W1:Y:S07]  /*0030*/  S2R R3, SR_TID.Y ;  /* 0x0000000000037919 */ /* 0x000e6e0000002200 */
[----:B------:R-:W0:Y:S08]  /*0040*/  S2UR UR5, SR_CTAID.X ;  /* 0x00000000000579c3 */ /* 0x000e300000002500 */
[----:B------:R-:W0:Y:S08]  /*0050*/  LDC R19, c[0x0][0x360] ;  /* 0x0000d800ff137b82 */ /* 0x000e300000000800 */
[----:B------:R-:W1:Y:S01]  /*0060*/  S2UR UR4, SR_CTAID.Y ;  /* 0x00000000000479c3 */ /* 0x000e620000002600 */
[----:B0-----:R-:W-:-:S05]  /*0070*/  IMAD R19, R19, UR5, R2 ;  /* 0x0000000513137c24 */ /* 0x001fca000f8e0202 */
[----:B------:R-:W-:Y:S01]  /*0080*/  ISETP.GT.AND P0, PT, R19, 0x3e7, PT ;  /* 0x000003e71300780c */ /* 0x000fe20003f04270 */
[----:B-1----:R-:W-:-:S05]  /*0090*/  IMAD R0, R0, UR4, R3 ;  /* 0x0000000400007c24 */ /* 0x002fca000f8e0203 */
[----:B------:R-:W-:-:S13]  /*00a0*/  ISETP.GT.U32.OR P0, PT, R0, 0x3e7, P0 ;  /* 0x000003e70000780c */ /* 0x000fda0000704470 */
[----:B------:R-:W-:Y:S05]  /*00b0*/  @P0 EXIT ;  /* 0x000000000000094d */ /* 0x000fea0003800000 */
[----:B------:R-:W0:Y:S01]  /*00c0*/  LDC.64 R2, c[0x0][0x380] ;  /* 0x0000e000ff027b82 */ /* 0x000e220000000a00 */
[----:B------:R-:W1:Y:S01]  /*00d0*/  LDCU.64 UR6, c[0x0][0x358] ;  /* 0x00006b00ff0677ac */ /* 0x000e620008000a00 */
[----:B------:R-:W2:Y:S06]  /*00e0*/  LDCU.64 UR4, c[0x0][0x388] ;  /* 0x00007100ff0477ac */ /* 0x000eac0008000a00 */
[----:B------:R-:W3:Y:S01]  /*00f0*/  LDC.64 R26, c[0x0][0x388] ;  /* 0x0000e200ff1a7b82 */ /* 0x000ee20000000a00 */
[----:B0-----:R-:W-:-:S06]  /*0100*/  IMAD.WIDE.U32 R2, R0, 0x8, R2 ;  /* 0x0000000800027825 */ /* 0x001fcc00078e0002 */
[----:B-1----:R-:W4:Y:S04]  /*0110*/  LDG.E.64 R2, desc[UR6][R2.64] ;  /* 0x0000000602027981 */ /* 0x002f28000c1e1b00 */
[----:B---3--:R-:W3:Y:S04]  /*0120*/  LDG.E.64 R4, desc[UR6][R26.64] ;  /* 0x000000061a047981 */ /* 0x008ee8000c1e1b00 */
[----:B------:R-:W5:Y:S04]  /*0130*/  LDG.E.64 R8, desc[UR6][R26.64+0x8] ;  /* 0x000008061a087981 */ /* 0x000f68000c1e1b00 */
[----:B------:R-:W2:Y:S04]  /*0140*/  LDG.E.64 R12, desc[UR6][R26.64+0x10] ;  /* 0x000010061a0c7981 */ /* 0x000ea8000c1e1b00 */
[----:B------:R-:W2:Y:S04]  /*0150*/  LDG.E.64 R6, desc[UR6][R26.64+0x18] ;  /* 0x000018061a067981 */ /* 0x000ea8000c1e1b00 */
[----:B------:R-:W2:Y:S04]  /*0160*/  LDG.E.64 R24, desc[UR6][R26.64+0x20] ;  /* 0x000020061a187981 */ /* 0x000ea8000c1e1b00 */
[----:B------:R-:W2:Y:S04]  /*0170*/  LDG.E.64 R16, desc[UR6][R26.64+0x28] ;  /* 0x000028061a107981 */ /* 0x000ea8000c1e1b00 */
[----:B------:R-:W2:Y:S04]  /*0180*/  LDG.E.64 R10, desc[UR6][R26.64+0x38] ;  /* 0x000038061a0a7981 */ /* 0x000ea8000c1e1b00 */
[----:B----4-:R-:W4:Y:S01]  /*0190*/  LDG.E.64 R28, desc[UR6][R2.64] ;  /* 0x00000006021c7981 */ /* 0x010f22000c1e1b00 */
[----:B---3--:R-:W-:-:S03]  /*01a0*/  IMAD.WIDE R4, R19, 0x8, R4 ;  /* 0x0000000813047825 */ /* 0x008fc600078e0204 */
[----:B------:R-:W3:Y:S04]  /*01b0*/  LDG.E.64 R20, desc[UR6][R2.64+0x8] ;  /* 0x0000080602147981 */ /* 0x000ee8000c1e1b00 */
[----:B------:R-:W3:Y:S04]  /*01c0*/  LDG.E.64 R14, desc[UR6][R2.64+0x10] ;  /* 0x00001006020e7981 */ /* 0x000ee8000c1e1b00 */
[----:B------:R-:W4:Y:S01]  /*01d0*/  LDG.E.64 R4, desc[UR6][R4.64] ;  /* 0x0000000604047981 */ /* 0x000f22000c1e1b00 */
[----:B-----5:R-:W-:-:S06]  /*01e0*/  IMAD.WIDE R22, R19, 0x8, R8 ;  /* 0x0000000813167825 */ /* 0x020fcc00078e0208 */
[----:B------:R-:W3:Y:S01]  /*01f0*/  LDG.E.64 R22, desc[UR6][R22.64] ;  /* 0x0000000616167981 */ /* 0x000ee2000c1e1b00 */
[----:B------:R-:W4:Y:S01]  /*0200*/  I2F.F64 R8, RZ ;  /* 0x000000ff00087312 */ /* 0x000f220000201c00 */
[----:B--2---:R-:W-:-:S06]  /*0210*/  IMAD.WIDE R12, R19, 0x8, R12 ;  /* 0x00000008130c7825 */ /* 0x004fcc00078e020c */
[----:B------:R-:W2:Y:S01]  /*0220*/  LDG.E.64 R12, desc[UR6][R12.64] ;  /* 0x000000060c0c7981 */ /* 0x000ea2000c1e1b00 */
[----:B------:R-:W-:-:S06]  /*0230*/  IMAD.WIDE R6, R19, 0x8, R6 ;  /* 0x0000000813067825 */ /* 0x000fcc00078e0206 */
[----:B------:R-:W5:Y:S01]  /*0240*/  LDG.E.64 R6, desc[UR6][R6.64] ;  /* 0x0000000606067981 */ /* 0x000f62000c1e1b00 */
[----:B----4-:R-:W-:-:S03]  /*0250*/  DFMA R28, R28, R4, R8 ;  /* 0x000000041c1c722b */ /* 0x010fc60000000008 */
[----:B------:R0:W4:Y:S03]  /*0260*/  LDG.E.64 R4, desc[UR6][R26.64+0x30] ;  /* 0x000030061a047981 */ /* 0x000126000c1e1b00 */
[----:B------:R-:W1:Y:S01]  /*0270*/  F2I.F64.TRUNC R18, R28 ;  /* 0x0000001c00127311 */ /* 0x000e62000030d100 */
[----:B------:R-:W5:Y:S07]  /*0280*/  LDG.E.64 R8, desc[UR6][R2.64+0x18] ;  /* 0x0000180602087981 */ /* 0x000f6e000c1e1b00 */
[----:B-1----:R-:W3:Y:S02]  /*0290*/  I2F.F64 R28, R18 ;  /* 0x00000012001c7312 */ /* 0x002ee40000201c00 */
[----:B---3--:R-:W-:Y:S01]  /*02a0*/  DFMA R28, R20, R22, R28 ;  /* 0x00000016141c722b */ /* 0x008fe2000000001c */
[C---:B------:R-:W-:Y:S01]  /*02b0*/  IMAD.WIDE R22, R19.reuse, 0x8, R24 ;  /* 0x0000000813167825 */ /* 0x040fe200078e0218 */
[----:B------:R-:W3:Y:S05]  /*02c0*/  LDG.E.64 R20, desc[UR6][R2.64+0x20] ;  /* 0x0000200602147981 */ /* 0x000eea000c1e1b00 */
[----:B------:R-:W3:Y:S01]  /*02d0*/  LDG.E.64 R22, desc[UR6][R22.64] ;  /* 0x0000000616167981 */ /* 0x000ee2000c1e1b00 */
[----:B------:R-:W-:-:S03]  /*02e0*/  IMAD.WIDE R24, R19, 0x8, R16 ;  /* 0x0000000813187825 */ /* 0x000fc600078e0210 */
[----:B------:R-:W3:Y:S01]  /*02f0*/  LDG.E.64 R16, desc[UR6][R2.64+0x28] ;  /* 0x0000280602107981 */ /* 0x000ee2000c1e1b00 */
[----:B------:R-:W0:Y:S03]  /*0300*/  F2I.F64.TRUNC R18, R28 ;  /* 0x0000001c00127311 */ /* 0x000e26000030d100 */
[----:B------:R-:W3:Y:S05]  /*0310*/  LDG.E.64 R24, desc[UR6][R24.64] ;  /* 0x0000000618187981 */ /* 0x000eea000c1e1b00 */
[----:B0-----:R-:W2:Y:S02]  /*0320*/  I2F.F64 R26, R18 ;  /* 0x00000012001a7312 */ /* 0x001ea40000201c00 */
[----:B--2---:R-:W-:Y:S01]  /*0330*/  DFMA R12, R14, R12, R26 ;  /* 0x0000000c0e0c722b */ /* 0x004fe2000000001a */
[----:B------:R-:W-:-:S02]  /*0340*/  IMAD.WIDE R26, R19, 0x8, R10 ;  /* 0x00000008131a7825 */ /* 0x000fc400078e020a */
[----:B------:R-:W2:Y:S04]  /*0350*/  LDG.E.64 R10, desc[UR6][R2.64+0x38] ;  /* 0x00003806020a7981 */ /* 0x000ea8000c1e1b00 */
[----:B------:R-:W2:Y:S03]  /*0360*/  LDG.E.64 R26, desc[UR6][R26.64] ;  /* 0x000000061a1a7981 */ /* 0x000ea6000c1e1b00 */
[----:B------:R-:W0:Y:S08]  /*0370*/  F2I.F64.TRUNC R12, R12 ;  /* 0x0000000c000c7311 */ /* 0x000e30000030d100 */
[----:B0-----:R-:W5:Y:S01]  /*0380*/  I2F.F64 R28, R12 ;  /* 0x0000000c001c7312 */ /* 0x001f620000201c00 */
[----:B----4-:R-:W-:-:S02]  /*0390*/  IMAD.WIDE R14, R19, 0x8, R4 ;  /* 0x00000008130e7825 */ /* 0x010fc400078e0204 */
[----:B------:R0:W4:Y:S04]  /*03a0*/  LDG.E.64 R4, desc[UR6][R2.64+0x30] ;  /* 0x0000300602047981 */ /* 0x000128000c1e1b00 */
[----:B------:R-:W4:Y:S01]  /*03b0*/  LDG.E.64 R14, desc[UR6][R14.64] ;  /* 0x000000060e0e7981 */ /* 0x000f22000c1e1b00 */
[----:B-----5:R-:W-:-:S06]  /*03c0*/  DFMA R6, R8, R6, R28 ;  /* 0x000000060806722b */ /* 0x020fcc000000001c */
[----:B------:R-:W1:Y:S08]  /*03d0*/  F2I.F64.TRUNC R18, R6 ;  /* 0x0000000600127311 */ /* 0x000e70000030d100 */
[----:B-1----:R-:W3:Y:S02]  /*03e0*/  I2F.F64 R8, R18 ;  /* 0x0000001200087312 */ /* 0x002ee40000201c00 */
[----:B---3--:R-:W-:-:S10]  /*03f0*/  DFMA R8, R20, R22, R8 ;  /* 0x000000161408722b */ /* 0x008fd40000000008 */
[----:B------:R-:W1:Y:S08]  /*0400*/  F2I.F64.TRUNC R8, R8 ;  /* 0x0000000800087311 */ /* 0x000e70000030d100 */
[----:B-1----:R-:W1:Y:S02]  /*0410*/  I2F.F64 R20, R8 ;  /* 0x0000000800147312 */ /* 0x002e640000201c00 */
[----:B-1----:R-:W-:-:S10]  /*0420*/  DFMA R16, R16, R24, R20 ;  /* 0x000000181010722b */ /* 0x002fd40000000014 */
[----:B------:R-:W1:Y:S08]  /*0430*/  F2I.F64.TRUNC R16, R16 ;  /* 0x0000001000107311 */ /* 0x000e70000030d100 */
[----:B-1----:R-:W4:Y:S01]  /*0440*/  I2F.F64 R20, R16 ;  /* 0x0000001000147312 */ /* 0x002f220000201c00 */
[----:B------:R-:W-:-:S04]  /*0450*/  UIADD3 UR4, UP0, UPT, UR4, 0x20, URZ ;  /* 0x0000002004047890 */ /* 0x000fc8000ff1e0ff */
[----:B------:R-:W-:Y:S01]  /*0460*/  UIADD3 UR4, UP1, UPT, UR4, 0x40, URZ ;  /* 0x0000004004047890 */ /* 0x000fe2000ff3e0ff */
[----:B------:R-:W-:-:S03]  /*0470*/  IADD3 R13, P0, PT, R2, 0x60, RZ ;  /* 0x00000060020d7810 */ /* 0x000fc60007f1e0ff */
[----:B------:R-:W-:Y:S01]  /*0480*/  UIADD3.X UR5, UPT, UPT, URZ, URZ, UR5, UP1, UP0 ;  /* 0x000000ffff057290 */ /* 0x000fe20008fe0405 */
[----:B------:R-:W-:Y:S02]  /*0490*/  IADD3.X R12, PT, PT, RZ, R3, RZ, P0, !PT ;  /* 0x00000003ff0c7210 */ /* 0x000fe400007fe4ff */
[----:B0-----:R-:W-:-:S03]  /*04a0*/  MOV R2, UR4 ;  /* 0x0000000400027c02 */ /* 0x001fc60008000f00 */
[----:B------:R-:W-:Y:S01]  /*04b0*/  MOV R3, UR5 ;  /* 0x0000000500037c02 */ /* 0x000fe20008000f00 */
[----:B------:R-:W-:Y:S01]  /*04c0*/  UMOV UR4, 0x8 ;  /* 0x0000000800047882 */ /* 0x000fe20000000000 */
[----:B----4-:R-:W-:-:S10]  /*04d0*/  DFMA R4, R4, R14, R20 ;  /* 0x0000000e0404722b */ /* 0x010fd40000000014 */
[----:B------:R-:W0:Y:S08]  /*04e0*/  F2I.F64.TRUNC R4, R4 ;  /* 0x0000000400047311 */ /* 0x000e30000030d100 */
[----:B0-----:R-:W2:Y:S02]  /*04f0*/  I2F.F64 R6, R4 ;  /* 0x0000000400067312 */ /* 0x001ea40000201c00 */
[----:B--2---:R-:W-:-:S06]  /*0500*/  DFMA R6, R10, R26, R6 ;  /* 0x0000001a0a06722b */ /* 0x004fcc0000000006 */
[----:B------:R0:W1:Y:S05]  /*0510*/  F2I.F64.TRUNC R18, R6 ;  /* 0x0000000600127311 */ /* 0x00006a000030d100 */
.L_x_0:
[----:B--2---:R-:W2:Y:S04]  /*0520*/  LDG.E.64 R4, desc[UR6][R2.64+-0x20] ;  /* 0xffffe00602047981 */ /* 0x004ea8000c1e1b00 */
[----:B0--3--:R-:W3:Y:S04]  /*0530*/  LDG.E.64 R6, desc[UR6][R2.64+-0x18] ;  /* 0xffffe80602067981 */ /* 0x009ee8000c1e1b00 */
[----:B------:R-:W4:Y:S04]  /*0540*/  LDG.E.64 R16, desc[UR6][R2.64+-0x10] ;  /* 0xfffff00602107981 */ /* 0x000f28000c1e1b00 */
[----:B------:R-:W5:Y:S04]  /*0550*/  LDG.E.64 R10, desc[UR6][R2.64] ;  /* 0x00000006020a7981 */ /* 0x000f68000c1e1b00 */
[----:B------:R-:W5:Y:S01]  /*0560*/  LDG.E.64 R22, desc[UR6][R2.64+0x8] ;  /* 0x0000080602167981 */ /* 0x000f62000c1e1b00 */
[----:B--2---:R-:W-:Y:S01]  /*0570*/  IMAD.WIDE R14, R19, 0x8, R4 ;  /* 0x00000008130e7825 */ /* 0x004fe200078e0204 */
[----:B------:R-:W-:-:S02]  /*0580*/  MOV R4, R13 ;  /* 0x0000000d00047202 */ /* 0x000fc40000000f00 */
[----:B------:R-:W-:Y:S02]  /*0590*/  MOV R5, R12 ;  /* 0x0000000c00057202 */ /* 0x000fe40000000f00 */
[----:B------:R-:W2:Y:S04]  /*05a0*/  LDG.E.64 R12, desc[UR6][R2.64+-0x8] ;  /* 0xfffff806020c7981 */ /* 0x000ea8000c1e1b00 */
[----:B------:R-:W2:Y:S04]  /*05b0*/  LDG.E.64 R24, desc[UR6][R4.64+-0x20] ;  /* 0xffffe00604187981 */ /* 0x000ea8000c1e1b00 */
[----:B------:R-:W2:Y:S01]  /*05c0*/  LDG.E.64 R14, desc[UR6][R14.64] ;  /* 0x000000060e0e7981 */ /* 0x000ea2000c1e1b00 */
[----:B---3--:R-:W-:-:S03]  /*05d0*/  IMAD.WIDE R8, R19, 0x8, R6 ;  /* 0x0000000813087825 */ /* 0x008fc600078e0206 */
[----:B------:R-:W3:Y:S04]  /*05e0*/  LDG.E.64 R6, desc[UR6][R4.64+-0x18] ;  /* 0xffffe80604067981 */ /* 0x000ee8000c1e1b00 */
[----:B------:R-:W3:Y:S01]  /*05f0*/  LDG.E.64 R8, desc[UR6][R8.64] ;  /* 0x0000000608087981 */ /* 0x000ee2000c1e1b00 */
[----:B----4-:R-:W-:-:S03]  /*0600*/  IMAD.WIDE R20, R19, 0x8, R16 ;  /* 0x0000000813147825 */ /* 0x010fc600078e0210 */
[----:B------:R-:W4:Y:S04]  /*0610*/  LDG.E.64 R16, desc[UR6][R4.64+-0x10] ;  /* 0xfffff00604107981 */ /* 0x000f28000c1e1b00 */
[----:B------:R-:W4:Y:S01]  /*0620*/  LDG.E.64 R20, desc[UR6][R20.64] ;  /* 0x0000000614147981 */ /* 0x000f22000c1e1b00 */
[----:B-1----:R-:W2:Y:S01]  /*0630*/  I2F.F64 R26, R18 ;  /* 0x00000012001a7312 */ /* 0x002ea20000201c00 */
[----:B-----5:R-:W-:-:S06]  /*0640*/  IMAD.WIDE R22, R19, 0x8, R22 ;  /* 0x0000000813167825 */ /* 0x020fcc00078e0216 */
[----:B------:R-:W5:Y:S01]  /*0650*/  LDG.E.64 R22, desc[UR6][R22.64] ;  /* 0x0000000616167981 */ /* 0x000f62000c1e1b00 */
[----:B--2---:R-:W-:Y:S01]  /*0660*/  DFMA R24, R24, R14, R26 ;  /* 0x0000000e1818722b */ /* 0x004fe2000000001a */
[C---:B------:R-:W-:Y:S02]  /*0670*/  IMAD.WIDE R14, R19.reuse, 0x8, R12 ;  /* 0x00000008130e7825 */ /* 0x040fe400078e020c */
[----:B------:R-:W2:Y:S04]  /*0680*/  LDG.E.64 R26, desc[UR6][R4.64+-0x8] ;  /* 0xfffff806041a7981 */ /* 0x000ea8000c1e1b00 */
[----:B------:R-:W5:Y:S04]  /*0690*/  LDG.E.64 R12, desc[UR6][R2.64+0x10] ;  /* 0x00001006020c7981 */ /* 0x000f68000c1e1b00 */
[----:B------:R-:W2:Y:S01]  /*06a0*/  LDG.E.64 R14, desc[UR6][R14.64] ;  /* 0x000000060e0e7981 */ /* 0x000ea2000c1e1b00 */
[----:B------:R-:W0:Y:S08]  /*06b0*/  F2I.F64.TRUNC R24, R24 ;  /* 0x0000001800187311 */ /* 0x000e30000030d100 */
[----:B0-----:R-:W3:Y:S02]  /*06c0*/  I2F.F64 R28, R24 ;  /* 0x00000018001c7312 */ /* 0x001ee40000201c00 */
[----:B---3--:R-:W-:Y:S01]  /*06d0*/  DFMA R28, R6, R8, R28 ;  /* 0x00000008061c722b */ /* 0x008fe2000000001c */
[C---:B------:R-:W-:Y:S01]  /*06e0*/  IMAD.WIDE R8, R19.reuse, 0x8, R10 ;  /* 0x0000000813087825 */ /* 0x040fe200078e020a */
[----:B------:R-:W3:Y:S04]  /*06f0*/  LDG.E.64 R6, desc[UR6][R4.64] ;  /* 0x0000000604067981 */ /* 0x000ee8000c1e1b00 */
[----:B------:R-:W3:Y:S04]  /*0700*/  LDG.E.64 R10, desc[UR6][R2.64+0x18] ;  /* 0x00001806020a7981 */ /* 0x000ee8000c1e1b00 */
[----:B------:R-:W3:Y:S01]  /*0710*/  LDG.E.64 R8, desc[UR6][R8.64] ;  /* 0x0000000608087981 */ /* 0x000ee2000c1e1b00 */
[----:B------:R-:W0:Y:S08]  /*0720*/  F2I.F64.TRUNC R28, R28 ;  /* 0x0000001c001c7311 */ /* 0x000e30000030d100 */
[----:B0-----:R-:W4:Y:S02]  /*0730*/  I2F.F64 R24, R28 ;  /* 0x0000001c00187312 */ /* 0x001f240000201c00 */
[----:B----4-:R-:W-:Y:S01]  /*0740*/  DFMA R16, R16, R20, R24 ;  /* 0x000000141010722b */ /* 0x010fe20000000018 */
[----:B------:R-:W4:Y:S04]  /*0750*/  LDG.E.64 R20, desc[UR6][R4.64+0x8] ;  /* 0x0000080604147981 */ /* 0x000f28000c1e1b00 */
[----:B------:R-:W4:Y:S01]  /*0760*/  LDG.E.64 R24, desc[UR6][R2.64+0x20] ;  /* 0x0000200602187981 */ /* 0x000f22000c1e1b00 */
[----:B------:R-:W0:Y:S08]  /*0770*/  F2I.F64.TRUNC R18, R16 ;  /* 0x0000001000127311 */ /* 0x000e30000030d100 */
[----:B0-----:R-:W2:Y:S01]  /*0780*/  I2F.F64 R28, R18 ;  /* 0x00000012001c7312 */ /* 0x001ea20000201c00 */
[----:B-----5:R-:W-:-:S02]  /*0790*/  IMAD.WIDE R16, R19, 0x8, R12 ;  /* 0x0000000813107825 */ /* 0x020fc400078e020c */
[----:B------:R-:W5:Y:S01]  /*07a0*/  LDG.E.64 R12, desc[UR6][R2.64+0x28] ;  /* 0x00002806020c7981 */ /* 0x000f62000c1e1b00 */
[----:B--2---:R-:W-:-:S03]  /*07b0*/  DFMA R26, R26, R14, R28 ;  /* 0x0000000e1a1a722b */ /* 0x004fc6000000001c */
[----:B------:R-:W2:Y:S04]  /*07c0*/  LDG.E.64 R16, desc[UR6][R16.64] ;  /* 0x0000000610107981 */ /* 0x000ea8000c1e1b00 */
[----:B------:R-:W2:Y:S03]  /*07d0*/  LDG.E.64 R14, desc[UR6][R4.64+0x10] ;  /* 0x00001006040e7981 */ /* 0x000ea6000c1e1b00 */
[----:B------:R-:W0:Y:S08]  /*07e0*/  F2I.F64.TRUNC R26, R26 ;  /* 0x0000001a001a7311 */ /* 0x000e30000030d100 */
[----:B0-----:R-:W3:Y:S02]  /*07f0*/  I2F.F64 R28, R26 ;  /* 0x0000001a001c7312 */ /* 0x001ee40000201c00 */
[----:B---3--:R-:W-:Y:S01]  /*0800*/  DFMA R8, R6, R8, R28 ;  /* 0x000000080608722b */ /* 0x008fe2000000001c */
[----:B------:R-:W-:-:S02]  /*0810*/  IMAD.WIDE R6, R19, 0x8, R10 ;  /* 0x0000000813067825 */ /* 0x000fc400078e020a */
[----:B------:R-:W3:Y:S04]  /*0820*/  LDG.E.64 R10, desc[UR6][R4.64+0x18] ;  /* 0x00001806040a7981 */ /* 0x000ee8000c1e1b00 */
[----:B------:R-:W3:Y:S01]  /*0830*/  LDG.E.64 R6, desc[UR6][R6.64] ;  /* 0x0000000606067981 */ /* 0x000ee2000c1e1b00 */
[----:B------:R0:W1:Y:S03]  /*0840*/  F2I.F64.TRUNC R18, R8 ;  /* 0x0000000800127311 */ /* 0x000066000030d100 */
[----:B0-----:R-:W3:Y:S05]  /*0850*/  LDG.E.64 R8, desc[UR6][R2.64+0x30] ;  /* 0x0000300602087981 */ /* 0x001eea000c1e1b00 */
[----:B-1----:R-:W4:Y:S02]  /*0860*/  I2F.F64 R28, R18 ;  /* 0x00000012001c7312 */ /* 0x002f240000201c00 */
[----:B----4-:R-:W-:Y:S01]  /*0870*/  DFMA R28, R20, R22, R28 ;  /* 0x00000016141c722b */ /* 0x010fe2000000001c */
[C---:B------:R-:W-:Y:S01]  /*0880*/  IMAD.WIDE R20, R19.reuse, 0x8, R24 ;  /* 0x0000000813147825 */ /* 0x040fe200078e0218 */
[----:B------:R-:W4:Y:S05]  /*0890*/  LDG.E.64 R22, desc[UR6][R4.64+0x20] ;  /* 0x0000200604167981 */ /* 0x000f2a000c1e1b00 */
[----:B------:R-:W4:Y:S03]  /*08a0*/  LDG.E.64 R20, desc[UR6][R20.64] ;  /* 0x0000000614147981 */ /* 0x000f26000c1e1b00 */
[----:B------:R-:W0:Y:S08]  /*08b0*/  F2I.F64.TRUNC R28, R28 ;  /* 0x0000001c001c7311 */ /* 0x000e30000030d100 */
[----:B0-----:R-:W2:Y:S01]  /*08c0*/  I2F.F64 R24, R28 ;  /* 0x0000001c00187312 */ /* 0x001ea20000201c00 */
[C---:B-----5:R-:W-:Y:S01]  /*08d0*/  IMAD.WIDE R26, R19.reuse, 0x8, R12 ;  /* 0x00000008131a7825 */ /* 0x060fe200078e020c */
[----:B--2---:R-:W-:Y:S01]  /*08e0*/  DFMA R12, R14, R16, R24 ;  /* 0x000000100e0c722b */ /* 0x004fe20000000018 */
[----:B------:R-:W2:Y:S04]  /*08f0*/  LDG.E.64 R14, desc[UR6][R2.64+0x38] ;  /* 0x00003806020e7981 */ /* 0x000ea8000c1e1b00 */
[----:B------:R-:W5:Y:S04]  /*0900*/  LDG.E.64 R24, desc[UR6][R4.64+0x28] ;  /* 0x0000280604187981 */ /* 0x000f68000c1e1b00 */
[----:B------:R0:W5:Y:S02]  /*0910*/  LDG.E.64 R16, desc[UR6][R26.64] ;  /* 0x000000061a107981 */ /* 0x000164000c1e1b00 */
[----:B0-----:R0:W1:Y:S02]  /*0920*/  F2I.F64.TRUNC R26, R12 ;  /* 0x0000000c001a7311 */ /* 0x001064000030d100 */
[----:B0-----:R-:W5:Y:S06]  /*0930*/  LDG.E.64 R12, desc[UR6][R2.64+0x40] ;  /* 0x00004006020c7981 */ /* 0x001f6c000c1e1b00 */
[----:B-1----:R-:W3:Y:S02]  /*0940*/  I2F.F64 R26, R26 ;  /* 0x0000001a001a7312 */ /* 0x002ee40000201c00 */
[----:B---3--:R-:W-:Y:S01]  /*0950*/  DFMA R10, R10, R6, R26 ;  /* 0x000000060a0a722b */ /* 0x008fe2000000001a */
[----:B------:R-:W-:-:S02]  /*0960*/  IMAD.WIDE R6, R19, 0x8, R8 ;  /* 0x0000000813067825 */ /* 0x000fc400078e0208 */
[----:B------:R-:W3:Y:S03]  /*0970*/  LDG.E.64 R8, desc[UR6][R2.64+0x48] ;  /* 0x0000480602087981 */ /* 0x000ee6000c1e1b00 */
[----:B------:R0:W1:Y:S01]  /*0980*/  F2I.F64.TRUNC R18, R10 ;  /* 0x0000000a00127311 */ /* 0x000062000030d100 */
[----:B------:R-:W3:Y:S04]  /*0990*/  LDG.E.64 R6, desc[UR6][R6.64] ;  /* 0x0000000606067981 */ /* 0x000ee8000c1e1b00 */
[----:B0-----:R-:W3:Y:S03]  /*09a0*/  LDG.E.64 R10, desc[UR6][R4.64+0x30] ;  /* 0x00003006040a7981 */ /* 0x001ee6000c1e1b00 */
[----:B-1----:R-:W4:Y:S02]  /*09b0*/  I2F.F64 R28, R18 ;  /* 0x00000012001c7312 */ /* 0x002f240000201c00 */
[----:B----4-:R-:W-:Y:S01]  /*09c0*/  DFMA R22, R22, R20, R28 ;  /* 0x000000141616722b */ /* 0x010fe2000000001c */
[----:B------:R-:W4:Y:S05]  /*09d0*/  LDG.E.64 R20, desc[UR6][R2.64+0x50] ;  /* 0x0000500602147981 */ /* 0x000f2a000c1e1b00 */
[----:B------:R0:W1:Y:S04]  /*09e0*/  F2I.F64.TRUNC R18, R22 ;  /* 0x0000001600127311 */ /* 0x000068000030d100 */
[----:B0-----:R-:W4:Y:S04]  /*09f0*/  LDG.E.64 R22, desc[UR6][R4.64+0x38] ;  /* 0x0000380604167981 */ /* 0x001f28000c1e1b00 */
[----:B-1----:R-:W5:Y:S01]  /*0a00*/  I2F.F64 R28, R18 ;  /* 0x00000012001c7312 */ /* 0x002f620000201c00 */
[----:B--2---:R-:W-:-:S02]  /*0a10*/  IMAD.WIDE R26, R19, 0x8, R14 ;  /* 0x00000008131a7825 */ /* 0x004fc400078e020e */
[----:B------:R-:W2:Y:S01]  /*0a20*/  LDG.E.64 R14, desc[UR6][R2.64+0x58] ;  /* 0x00005806020e7981 */ /* 0x000ea2000c1e1b00 */
[----:B-----5:R-:W-:-:S03]  /*0a30*/  DFMA R28, R24, R16, R28 ;  /* 0x00000010181c722b */ /* 0x020fc6000000001c */
[----:B------:R0:W5:Y:S04]  /*0a40*/  LDG.E.64 R16, desc[UR6][R26.64] ;  /* 0x000000061a107981 */ /* 0x000168000c1e1b00 */
[----:B------:R-:W2:Y:S01]  /*0a50*/  LDG.E.64 R24, desc[UR6][R4.64+0x40] ;  /* 0x0000400604187981 */ /* 0x000ea2000c1e1b00 */
[----:B------:R-:W-:-:S06]  /*0a60*/  IMAD.WIDE R12, R19, 0x8, R12 ;  /* 0x00000008130c7825 */ /* 0x000fcc00078e020c */
[----:B------:R-:W2:Y:S01]  /*0a70*/  LDG.E.64 R12, desc[UR6][R12.64] ;  /* 0x000000060c0c7981 */ /* 0x000ea2000c1e1b00 */
[----:B------:R-:W0:Y:S08]  /*0a80*/  F2I.F64.TRUNC R28, R28 ;  /* 0x0000001c001c7311 */ /* 0x000e30000030d100 */
[----:B0-----:R-:W0:Y:S01]  /*0a90*/  I2F.F64 R26, R28 ;  /* 0x0000001c001a7312 */ /* 0x001e220000201c00 */
[----:B---3--:R-:W-:-:S06]  /*0aa0*/  IMAD.WIDE R8, R19, 0x8, R8 ;  /* 0x0000000813087825 */ /* 0x008fcc00078e0208 */
[----:B------:R-:W3:Y:S01]  /*0ab0*/  LDG.E.64 R8, desc[UR6][R8.64] ;  /* 0x0000000608087981 */ /* 0x000ee2000c1e1b00 */
[----:B0-----:R-:W-:-:S03]  /*0ac0*/  DFMA R10, R10, R6, R26 ;  /* 0x000000060a0a722b */ /* 0x001fc6000000001a */
[----:B------:R-:W3:Y:S03]  /*0ad0*/  LDG.E.64 R6, desc[UR6][R4.64+0x48] ;  /* 0x0000480604067981 */ /* 0x000ee6000c1e1b00 */
[----:B------:R0:W1:Y:S04]  /*0ae0*/  F2I.F64.TRUNC R18, R10 ;  /* 0x0000000a00127311 */ /* 0x000068000030d100 */
[----:B0-----:R-:W3:Y:S01]  /*0af0*/  LDG.E.64 R10, desc[UR6][R4.64+0x50] ;  /* 0x00005006040a7981 */ /* 0x001ee2000c1e1b00 */
[----:B----4-:R-:W-:-:S06]  /*0b00*/  IMAD.WIDE R20, R19, 0x8, R20 ;  /* 0x0000000813147825 */ /* 0x010fcc00078e0214 */
[----:B------:R-:W4:Y:S01]  /*0b10*/  LDG.E.64 R20, desc[UR6][R20.64] ;  /* 0x0000000614147981 */ /* 0x000f22000c1e1b00 */
[----:B-1----:R-:W5:Y:S02]  /*0b20*/  I2F.F64 R26, R18 ;  /* 0x00000012001a7312 */ /* 0x002f640000201c00 */
[----:B-----5:R-:W-:Y:S01]  /*0b30*/  DFMA R22, R22, R16, R26 ;  /* 0x000000101616722b */ /* 0x020fe2000000001a */
[----:B--2---:R-:W-:Y:S02]  /*0b40*/  IMAD.WIDE R16, R19, 0x8, R14 ;  /* 0x0000000813107825 */ /* 0x004fe400078e020e */
[----:B------:R-:W2:Y:S04]  /*0b50*/  LDG.E.64 R14, desc[UR6][R4.64+0x58] ;  /* 0x00005806040e7981 */ /* 0x000ea8000c1e1b00 */
[----:B------:R-:W2:Y:S03]  /*0b60*/  LDG.E.64 R16, desc[UR6][R16.64] ;  /* 0x0000000610107981 */ /* 0x000ea6000c1e1b00 */
[----:B------:R-:W0:Y:S08]  /*0b70*/  F2I.F64.TRUNC R22, R22 ;  /* 0x0000001600167311 */ /* 0x000e30000030d100 */
[----:B0-----:R-:W0:Y:S02]  /*0b80*/  I2F.F64 R26, R22 ;  /* 0x00000016001a7312 */ /* 0x001e240000201c00 */
[----:B0-----:R-:W-:-:S10]  /*0b90*/  DFMA R12, R24, R12, R26 ;  /* 0x0000000c180c722b */ /* 0x001fd4000000001a */
[----:B------:R-:W0:Y:S08]  /*0ba0*/  F2I.F64.TRUNC R12, R12 ;  /* 0x0000000c000c7311 */ /* 0x000e30000030d100 */
[----:B0-----:R-:W3:Y:S02]  /*0bb0*/  I2F.F64 R24, R12 ;  /* 0x0000000c00187312 */ /* 0x001ee40000201c00 */
[----:B---3--:R-:W-:-:S10]  /*0bc0*/  DFMA R6, R6, R8, R24 ;  /* 0x000000080606722b */ /* 0x008fd40000000018 */
[----:B------:R-:W0:Y:S08]  /*0bd0*/  F2I.F64.TRUNC R6, R6 ;  /* 0x0000000600067311 */ /* 0x000e30000030d100 */
[----:B0-----:R-:W4:Y:S02]  /*0be0*/  I2F.F64 R8, R6 ;  /* 0x0000000600087312 */ /* 0x001f240000201c00 */
[----:B----4-:R-:W-:-:S10]  /*0bf0*/  DFMA R8, R10, R20, R8 ;  /* 0x000000140a08722b */ /* 0x010fd40000000008 */
[----:B------:R-:W0:Y:S08]  /*0c00*/  F2I.F64.TRUNC R8, R8 ;  /* 0x0000000800087311 */ /* 0x000e30000030d100 */
[----:B0-----:R-:W2:Y:S01]  /*0c10*/  I2F.F64 R10, R8 ;  /* 0x00000008000a7312 */ /* 0x001ea20000201c00 */
[----:B------:R-:W-:-:S04]  /*0c20*/  UIADD3 UR4, UPT, UPT, UR4, 0x10, URZ ;  /* 0x0000001004047890 */ /* 0x000fc8000fffe0ff */
[----:B------:R-:W-:Y:S01]  /*0c30*/  UISETP.NE.AND UP0, UPT, UR4, 0x3e8, UPT ;  /* 0x000003e80400788c */ /* 0x000fe2000bf05270 */
[----:B------:R-:W-:Y:S02]  /*0c40*/  IADD3 R13, P0, PT, R4, 0x80, RZ ;  /* 0x00000080040d7810 */ /* 0x000fe40007f1e0ff */
[----:B------:R-:W-:Y:S02]  /*0c50*/  IADD3 R2, P1, PT, R2, 0x80, RZ ;  /* 0x0000008002027810 */ /* 0x000fe40007f3e0ff */
[----:B------:R-:W-:Y:S02]  /*0c60*/  IADD3.X R12, PT, PT, RZ, R5, RZ, P0, !PT ;  /* 0x00000005ff0c7210 */ /* 0x000fe400007fe4ff */
[----:B------:R-:W-:Y:S01]  /*0c70*/  IADD3.X R3, PT, PT, RZ, R3, RZ, P1, !PT ;  /* 0x00000003ff037210 */ /* 0x000fe20000ffe4ff */
[----:B--2---:R-:W-:-:S06]  /*0c80*/  DFMA R10, R14, R16, R10 ;  /* 0x000000100e0a722b */ /* 0x004fcc000000000a */
[----:B------:R2:W3:Y:S01]  /*0c90*/  F2I.F64.TRUNC R18, R10 ;  /* 0x0000000a00127311 */ /* 0x0004e2000030d100 */
[----:B------:R-:W-:Y:S05]  /*0ca0*/  BRA.U UP0, `(.L_x_0) ;  /* 0xfffffff9001c7547 */ /* 0x000fea000b83ffff */
[----:B------:R-:W0:Y:S02]  /*0cb0*/  LDC.64 R4, c[0x0][0x390] ;  /* 0x0000e400ff047b82 */ /* 0x000e240000000a00 */
[----:B0-----:R-:W-:-:S06]  /*0cc0*/  IMAD.WIDE.U32 R4, R0, 0x8, R4 ;  /* 0x0000000800047825 */ /* 0x001fcc00078e0004 */
[----:B------:R-:W4:Y:S01]  /*0cd0*/  LDG.E.64 R4, desc[UR6][R4.64] ;  /* 0x0000000604047981 */ /* 0x000f22000c1e1b00 */
[----:B---3--:R-:W0:Y:S01]  /*0ce0*/  I2F.F64 R2, R18 ;  /* 0x0000001200027312 */ /* 0x008e220000201c00 */
[----:B----4-:R-:W-:-:S05]  /*0cf0*/  IMAD.WIDE R6, R19, 0x8, R4 ;  /* 0x0000000813067825 */ /* 0x010fca00078e0204 */
[----:B0-----:R-:W-:Y:S01]  /*0d00*/  STG.E.64 desc[UR6][R6.64], R2 ;  /* 0x0000000206007986 */ /* 0x001fe2000c101b06 */
[----:B------:R-:W-:Y:S05]  /*0d10*/  EXIT ;  /* 0x000000000000794d */ /* 0x000fea0003800000 */
.L_x_1:
[----:B------:R-:W-:-:S00]  /*0d20*/  BRA `(.L_x_1) ;  /* 0xfffffffc00fc7947 */ /* 0x000fc0000383ffff */
[----:B------:R-:W-:-:S00]  /*0d30*/  NOP ;  /* 0x0000000000007918 */ /* 0x000fc00000000000 */
        /* <DEDUP_REMOVED lines=12> */
.L_x_27:


//--------------------- .text._Z10scalarMultPPddS0_ --------------------------
	.section	.text._Z10scalarMultPPddS0_,"ax",@progbits
	.align	128
        .global         _Z10scalarMultPPddS0_
        .type           _Z10scalarMultPPddS0_,@function
        .size           _Z10scalarMultPPddS0_,(.L_x_28 - _Z10scalarMultPPddS0_)
        .other          _Z10scalarMultPPddS0_,@"STO_CUDA_ENTRY STV_DEFAULT"
_Z10scalarMultPPddS0_:
.text._Z10scalarMultPPddS0_:
[----:B------:R-:W-:Y:S01]  /*0000*/  LDC R1, c[0x0][0x37c] ;  /* 0x0000df00ff017b82 */ /* 0x000fe20000000800 */
[----:B------:R-:W0:Y:S07]  /*0010*/  S2R R11, SR_TID.Y ;  /* 0x00000000000b7919 */ /* 0x000e2e0000002200 */
[----:B------:R-:W1:Y:S01]  /*0020*/  LDC R0, c[0x0][0x360] ;  /* 0x0000d800ff007b82 */ /* 0x000e620000000800 */
[----:B------:R-:W1:Y:S07]  /*0030*/  S2R R7, SR_TID.X ;  /* 0x0000000000077919 */ /* 0x000e6e0000002100 */
[----:B------:R-:W0:Y:S08]  /*0040*/  S2UR UR5, SR_CTAID.Y ;  /* 0x00000000000579c3 */ /* 0x000e300000002600 */
[----:B------:R-:W0:Y:S08]  /*0050*/  LDC R2, c[0x0][0x364] ;  /* 0x0000d900ff027b82 */ /* 0x000e300000000800 */
[----:B------:R-:W1:Y:S01]  /*0060*/  S2UR UR4, SR_CTAID.X ;  /* 0x00000000000479c3 */ /* 0x000e620000002500 */
[----:B0-----:R-:W-:-:S05]  /*0070*/  IMAD R11, R2, UR5, R11 ;  /* 0x00000005020b7c24 */ /* 0x001fca000f8e020b */
[----:B------:R-:W-:Y:S01]  /*0080*/  ISETP.GT.U32.AND P0, PT, R11, 0x3e7, PT ;  /* 0x000003e70b00780c */ /* 0x000fe20003f04070 */
[----:B-1----:R-:W-:-:S05]  /*0090*/  IMAD R7, R0, UR4, R7 ;  /* 0x0000000400077c24 */ /* 0x002fca000f8e0207 */
[----:B------:R-:W-:-:S13]  /*00a0*/  ISETP.GT.OR P0, PT, R7, 0x3e7, P0 ;  /* 0x000003e70700780c */ /* 0x000fda0000704670 */
[----:B------:R-:W-:Y:S05]  /*00b0*/  @P0 EXIT ;  /* 0x000000000000094d */ /* 0x000fea0003800000 */
[----:B------:R-:W0:Y:S01]  /*00c0*/  LDC.64 R2, c[0x0][0x380] ;  /* 0x0000e000ff027b82 */ /* 0x000e220000000a00 */
[----:B------:R-:W1:Y:S07]  /*00d0*/  LDCU.64 UR4, c[0x0][0x358] ;  /* 0x00006b00ff0477ac */ /* 0x000e6e0008000a00 */
[----:B------:R-:W2:Y:S01]  /*00e0*/  LDC.64 R8, c[0x0][0x390] ;  /* 0x0000e400ff087b82 */ /* 0x000ea20000000a00 */
[----:B0-----:R-:W-:-:S06]  /*00f0*/  IMAD.WIDE R2, R7, 0x8, R2 ;  /* 0x0000000807027825 */ /* 0x001fcc00078e0202 */
[----:B-1----:R-:W3:Y:S01]  /*0100*/  LDG.E.64 R2, desc[UR4][R2.64] ;  /* 0x0000000402027981 */ /* 0x002ee2000c1e1b00 */
[----:B--2---:R-:W-:Y:S02]  /*0110*/  IMAD.WIDE R8, R7, 0x8, R8 ;  /* 0x0000000807087825 */ /* 0x004fe400078e0208 */
[----:B------:R-:W0:Y:S04]  /*0120*/  LDC.64 R6, c[0x0][0x388] ;  /* 0x0000e200ff067b82 */ /* 0x000e280000000a00 */
[----:B------:R-:W2:Y:S01]  /*0130*/  LDG.E.64 R8, desc[UR4][R8.64] ;  /* 0x0000000408087981 */ /* 0x000ea2000c1e1b00 */
[----:B---3--:R-:W-:-:S06]  /*0140*/  IMAD.WIDE.U32 R4, R11, 0x8, R2 ;  /* 0x000000080b047825 */ /* 0x008fcc00078e0002 */
[----:B------:R-:W0:Y:S01]  /*0150*/  LDG.E.64 R4, desc[UR4][R4.64] ;  /* 0x0000000404047981 */ /* 0x000e22000c1e1b00 */
[----:B--2---:R-:W-:Y:S01]  /*0160*/  IMAD.WIDE.U32 R10, R11, 0x8, R8 ;  /* 0x000000080b0a7825 */ /* 0x004fe200078e0008 */
[----:B0-----:R-:W-:-:S07]  /*0170*/  DMUL R6, R4, R6 ;  /* 0x0000000604067228 */ /* 0x001fce0000000000 */
[----:B------:R-:W-:Y:S01]  /*0180*/  STG.E.64 desc[UR4][R10.64], R6 ;  /* 0x000000060a007986 */ /* 0x000fe2000c101b04 */
[----:B------:R-:W-:Y:S05]  /*0190*/  EXIT ;  /* 0x000000000000794d */ /* 0x000fea0003800000 */
.L_x_2:
        /* <DEDUP_REMOVED lines=14> */
.L_x_28:


//--------------------- .text._Z15sigmoidGradientPPdS0_ --------------------------
	.section	.text._Z15sigmoidGradientPPdS0_,"ax",@progbits
	.align	128
        .global         _Z15sigmoidGradientPPdS0_
        .type           _Z15sigmoidGradientPPdS0_,@function
        .size           _Z15sigmoidGradientPPdS0_,(.L_x_25 - _Z15sigmoidGradientPPdS0_)
        .other          _Z15sigmoidGradientPPdS0_,@"STO_CUDA_ENTRY STV_DEFAULT"
_Z15sigmoidGradientPPdS0_:
.text._Z15sigmoidGradientPPdS0_:
        /* <DEDUP_REMOVED lines=13> */
[----:B------:R-:W1:Y:S01]  /*00d0*/  LDCU.64 UR4, c[0x0][0x358] ;  /* 0x00006b00ff0477ac */ /* 0x000e620008000a00 */
[----:B0-----:R-:W-:-:S06]  /*00e0*/  IMAD.WIDE R10, R2, 0x8, R10 ;  /* 0x00000008020a7825 */ /* 0x001fcc00078e020a */
[----:B-1----:R-:W2:Y:S02]  /*00f0*/  LDG.E.64 R10, desc[UR4][R10.64] ;  /* 0x000000040a0a7981 */ /* 0x002ea4000c1e1b00 */
[----:B--2---:R-:W-:-:S06]  /*0100*/  IMAD.WIDE.U32 R4, R0, 0x8, R10 ;  /* 0x0000000800047825 */ /* 0x004fcc00078e000a */
[----:B------:R-:W2:Y:S01]  /*0110*/  LDG.E.64 R4, desc[UR4][R4.64] ;  /* 0x0000000404047981 */ /* 0x000ea2000c1e1b00 */
[----:B------:R-:W-:Y:S01]  /*0120*/  IMAD.MOV.U32 R6, RZ, RZ, 0x652b82fe ;  /* 0x652b82feff067424 */ /* 0x000fe200078e00ff */
[----:B------:R-:W-:Y:S01]  /*0130*/  UMOV UR6, 0xfefa39ef ;  /* 0xfefa39ef00067882 */ /* 0x000fe20000000000 */
[----:B------:R-:W-:Y:S01]  /*0140*/  IMAD.MOV.U32 R7, RZ, RZ, 0x3ff71547 ;  /* 0x3ff71547ff077424 */ /* 0x000fe200078e00ff */
[----:B------:R-:W-:Y:S01]  /*0150*/  UMOV UR7, 0x3fe62e42 ;  /* 0x3fe62e4200077882 */ /* 0x000fe20000000000 */
[----:B------:R-:W-:Y:S04]  /*0160*/  BSSY.RECONVERGENT B0, `(.L_x_3) ;  /* 0x000003b000007945 */ /* 0x000fe80003800200 */
[----:B--2---:R-:W-:Y:S02]  /*0170*/  DFMA R6, R4, -R6, 6.75539944105574400000e+15 ;  /* 0x433800000406742b */ /* 0x004fe40000000806 */
[----:B------:R-:W-:-:S06]  /*0180*/  DADD R14, -RZ, -R4 ;  /* 0x00000000ff0e7229 */ /* 0x000fcc0000000904 */
[----:B------:R-:W-:-:S04]  /*0190*/  DADD R8, R6, -6.75539944105574400000e+15 ;  /* 0xc338000006087429 */ /* 0x000fc80000000000 */
[----:B------:R-:W-:-:S04]  /*01a0*/  IMAD.MOV.U32 R18, RZ, RZ, R15 ;  /* 0x000000ffff127224 */ /* 0x000fc800078e000f */
[----:B------:R-:W-:Y:S01]  /*01b0*/  DFMA R12, R8, -UR6, -R4 ;  /* 0x80000006080c7c2b */ /* 0x000fe20008000804 */
[----:B------:R-:W-:Y:S01]  /*01c0*/  UMOV UR6, 0x3b39803f ;  /* 0x3b39803f00067882 */ /* 0x000fe20000000000 */
[----:B------:R-:W-:Y:S01]  /*01d0*/  UMOV UR7, 0x3c7abc9e ;  /* 0x3c7abc9e00077882 */ /* 0x000fe20000000000 */
[----:B------:R-:W-:-:S05]  /*01e0*/  FSETP.GEU.AND P1, PT, |R18|, 4.1917929649353027344, PT ;  /* 0x4086232b1200780b */ /* 0x000fca0003f2e200 */
[----:B------:R-:W-:Y:S01]  /*01f0*/  DFMA R8, R8, -UR6, R12 ;  /* 0x8000000608087c2b */ /* 0x000fe2000800000c */
[----:B------:R-:W-:Y:S01]  /*0200*/  UMOV UR6, 0x69ce2bdf ;  /* 0x69ce2bdf00067882 */ /* 0x000fe20000000000 */
[----:B------:R-:W-:Y:S01]  /*0210*/  IMAD.MOV.U32 R12, RZ, RZ, -0x35dec16 ;  /* 0xfca213eaff0c7424 */ /* 0x000fe200078e00ff */
[----:B------:R-:W-:Y:S01]  /*0220*/  MOV R13, 0x3e928af3 ;  /* 0x3e928af3000d7802 */ /* 0x000fe20000000f00 */
[----:B------:R-:W-:-:S05]  /*0230*/  UMOV UR7, 0x3e5ade15 ;  /* 0x3e5ade1500077882 */ /* 0x000fca0000000000 */
[----:B------:R-:W-:Y:S01]  /*0240*/  DFMA R10, R8, UR6, R12 ;  /* 0x00000006080a7c2b */ /* 0x000fe2000800000c */
[----:B------:R-:W-:Y:S01]  /*0250*/  UMOV UR6, 0x62401315 ;  /* 0x6240131500067882 */ /* 0x000fe20000000000 */
[----:B------:R-:W-:-:S06]  /*0260*/  UMOV UR7, 0x3ec71dee ;  /* 0x3ec71dee00077882 */ /* 0x000fcc0000000000 */
[----:B------:R-:W-:Y:S01]  /*0270*/  DFMA R10, R8, R10, UR6 ;  /* 0x00000006080a7e2b */ /* 0x000fe2000800000a */
        /* <DEDUP_REMOVED lines=20> */
[----:B------:R-:W-:-:S08]  /*03c0*/  DFMA R10, R8, R10, UR6 ;  /* 0x00000006080a7e2b */ /* 0x000fd0000800000a */
[----:B------:R-:W-:-:S08]  /*03d0*/  DFMA R10, R8, R10, 1 ;  /* 0x3ff00000080a742b */ /* 0x000fd0000000000a */
[----:B------:R-:W-:-:S10]  /*03e0*/  DFMA R12, R8, R10, 1 ;  /* 0x3ff00000080c742b */ /* 0x000fd4000000000a */
[----:B------:R-:W-:Y:S02]  /*03f0*/  IMAD.MOV.U32 R10, RZ, RZ, R12 ;  /* 0x000000ffff0a7224 */ /* 0x000fe400078e000c */
[----:B------:R-:W-:-:S03]  /*0400*/  IMAD R11, R6, 0x100000, R13 ;  /* 0x00100000060b7824 */ /* 0x000fc600078e020d */
[----:B------:R-:W-:Y:S01]  /*0410*/  MOV R8, R10 ;  /* 0x0000000a00087202 */ /* 0x000fe20000000f00 */
[----:B------:R-:W-:Y:S01]  /*0420*/  IMAD.MOV.U32 R9, RZ, RZ, R11 ;  /* 0x000000ffff097224 */ /* 0x000fe200078e000b */
[----:B------:R-:W-:Y:S06]  /*0430*/  @!P1 BRA `(.L_x_4) ;  /* 0x0000000000349947 */ /* 0x000fec0003800000 */
[----:B------:R-:W-:Y:S01]  /*0440*/  FSETP.GEU.AND P2, PT, |R18|, 4.2275390625, PT ;  /* 0x408748001200780b */ /* 0x000fe20003f4e200 */
[C---:B------:R-:W-:Y:S02]  /*0450*/  DADD R8, -R4.reuse, +INF ;  /* 0x7ff0000004087429 */ /* 0x040fe40000000100 */
[----:B------:R-:W-:-:S08]  /*0460*/  DSETP.GT.AND P0, PT, R4, RZ, PT ;  /* 0x000000ff0400722a */ /* 0x000fd00003f04000 */
[----:B------:R-:W-:Y:S02]  /*0470*/  FSEL R8, R8, RZ, !P0 ;  /* 0x000000ff08087208 */ /* 0x000fe40004000000 */
[----:B------:R-:W-:Y:S02]  /*0480*/  @!P2 LEA.HI R3, R6, R6, RZ, 0x1 ;  /* 0x000000060603a211 */ /* 0x000fe400078f08ff */
[----:B------:R-:W-:Y:S02]  /*0490*/  @!P2 MOV R14, R12 ;  /* 0x0000000c000ea202 */ /* 0x000fe40000000f00 */
[----:B------:R-:W-:Y:S02]  /*04a0*/  @!P2 SHF.R.S32.HI R3, RZ, 0x1, R3 ;  /* 0x00000001ff03a819 */ /* 0x000fe40000011403 */
[----:B------:R-:W-:-:S03]  /*04b0*/  FSEL R9, R9, RZ, !P0 ;  /* 0x000000ff09097208 */ /* 0x000fc60004000000 */
[----:B------:R-:W-:Y:S02]  /*04c0*/  @!P2 IMAD.IADD R16, R6, 0x1, -R3 ;  /* 0x000000010610a824 */ /* 0x000fe400078e0a03 */
[----:B------:R-:W-:-:S03]  /*04d0*/  @!P2 IMAD R15, R3, 0x100000, R13 ;  /* 0x00100000030fa824 */ /* 0x000fc600078e020d */
[----:B------:R-:W-:Y:S01]  /*04e0*/  @!P2 LEA R17, R16, 0x3ff00000, 0x14 ;  /* 0x3ff000001011a811 */ /* 0x000fe200078ea0ff */
[----:B------:R-:W-:-:S06]  /*04f0*/  @!P2 IMAD.MOV.U32 R16, RZ, RZ, RZ ;  /* 0x000000ffff10a224 */ /* 0x000fcc00078e00ff */
[----:B------:R-:W-:-:S11]  /*0500*/  @!P2 DMUL R8, R14, R16 ;  /* 0x000000100e08a228 */ /* 0x000fd60000000000 */
.L_x_4:
[----:B------:R-:W-:Y:S05]  /*0510*/  BSYNC.RECONVERGENT B0 ;  /* 0x0000000000007941 */ /* 0x000fea0003800200 */
.L_x_3:
[----:B------:R-:W-:Y:S04]  /*0520*/  BSSY.RECONVERGENT B0, `(.L_x_5) ;  /* 0x000000e000007945 */ /* 0x000fe80003800200 */
[----:B------:R-:W-:Y:S05]  /*0530*/  @!P1 BRA `(.L_x_6) ;  /* 0x0000000000309947 */ /* 0x000fea0003800000 */
[----:B------:R-:W-:Y:S01]  /*0540*/  FSETP.GEU.AND P1, PT, |R18|, 4.2275390625, PT ;  /* 0x408748001200780b */ /* 0x000fe20003f2e200 */
[C---:B------:R-:W-:Y:S02]  /*0550*/  DADD R10, -R4.reuse, +INF ;  /* 0x7ff00000040a7429 */ /* 0x040fe40000000100 */
[----:B------:R-:W-:-:S08]  /*0560*/  DSETP.GT.AND P0, PT, R4, RZ, PT ;  /* 0x000000ff0400722a */ /* 0x000fd00003f04000 */
[----:B------:R-:W-:Y:S02]  /*0570*/  FSEL R10, R10, RZ, !P0 ;  /* 0x000000ff0a0a7208 */ /* 0x000fe40004000000 */
[----:B------:R-:W-:Y:S02]  /*0580*/  @!P1 LEA.HI R3, R6, R6, RZ, 0x1 ;  /* 0x0000000606039211 */ /* 0x000fe400078f08ff */
[----:B------:R-:W-:Y:S02]  /*0590*/  FSEL R11, R11, RZ, !P0 ;  /* 0x000000ff0b0b7208 */ /* 0x000fe40004000000 */
[----:B------:R-:W-:-:S05]  /*05a0*/  @!P1 SHF.R.S32.HI R3, RZ, 0x1, R3 ;  /* 0x00000001ff039819 */ /* 0x000fca0000011403 */
[----:B------:R-:W-:Y:S02]  /*05b0*/  @!P1 IMAD.IADD R4, R6, 0x1, -R3 ;  /* 0x0000000106049824 */ /* 0x000fe400078e0a03 */
[----:B------:R-:W-:-:S03]  /*05c0*/  @!P1 IMAD R13, R3, 0x100000, R13 ;  /* 0x00100000030d9824 */ /* 0x000fc600078e020d */
[----:B------:R-:W-:Y:S02]  /*05d0*/  @!P1 LEA R5, R4, 0x3ff00000, 0x14 ;  /* 0x3ff0000004059811 */ /* 0x000fe400078ea0ff */
[----:B------:R-:W-:-:S06]  /*05e0*/  @!P1 MOV R4, RZ ;  /* 0x000000ff00049202 */ /* 0x000fcc0000000f00 */
[----:B------:R-:W-:-:S11]  /*05f0*/  @!P1 DMUL R10, R12, R4 ;  /* 0x000000040c0a9228 */ /* 0x000fd60000000000 */
.L_x_6:
[----:B------:R-:W-:Y:S05]  /*0600*/  BSYNC.RECONVERGENT B0 ;  /* 0x0000000000007941 */ /* 0x000fea0003800200 */
.L_x_5:
[----:B------:R-:W-:Y:S01]  /*0610*/  DADD R14, R10, 1 ;  /* 0x3ff000000a0e7429 */ /* 0x000fe20000000000 */
[----:B------:R-:W-:Y:S05]  /*0620*/  BSSY.RECONVERGENT B0, `(.L_x_7) ;  /* 0x0000013000007945 */ /* 0x000fea0003800200 */
[----:B------:R-:W0:Y:S04]  /*0630*/  MUFU.RCP64H R7, R15 ;  /* 0x0000000f00077308 */ /* 0x000e280000001800 */
[----:B------:R-:W-:-:S05]  /*0640*/  VIADD R6, R15, 0x300402 ;  /* 0x003004020f067836 */ /* 0x000fca0000000000 */
[----:B------:R-:W-:Y:S01]  /*0650*/  FSETP.GEU.AND P0, PT, |R6|, 5.8789094863358348022e-39, PT ;  /* 0x004004020600780b */ /* 0x000fe20003f0e200 */
[----:B0-----:R-:W-:-:S08]  /*0660*/  DFMA R4, -R14, R6, 1 ;  /* 0x3ff000000e04742b */ /* 0x001fd00000000106 */
[----:B------:R-:W-:-:S08]  /*0670*/  DFMA R4, R4, R4, R4 ;  /* 0x000000040404722b */ /* 0x000fd00000000004 */
[----:B------:R-:W-:Y:S02]  /*0680*/  DFMA R10, R6, R4, R6 ;  /* 0x00000004060a722b */ /* 0x000fe40000000006 */
[----:B------:R-:W-:-:S06]  /*0690*/  DADD R4, R8, 1 ;  /* 0x3ff0000008047429 */ /* 0x000fcc0000000000 */
[----:B------:R-:W-:-:S08]  /*06a0*/  DFMA R12, -R14, R10, 1 ;  /* 0x3ff000000e0c742b */ /* 0x000fd0000000010a */
[----:B------:R-:W-:Y:S01]  /*06b0*/  DFMA R6, R10, R12, R10 ;  /* 0x0000000c0a06722b */ /* 0x000fe2000000000a */
[----:B------:R-:W-:Y:S10]  /*06c0*/  @P0 BRA `(.L_x_8) ;  /* 0x0000000000200947 */ /* 0x000ff40003800000 */
[----:B------:R-:W-:Y:S01]  /*06d0*/  LOP3.LUT R3, R15, 0x7fffffff, RZ, 0xc0, !PT ;  /* 0x7fffffff0f037812 */ /* 0x000fe200078ec0ff */
[----:B------:R-:W-:Y:S01]  /*06e0*/  IMAD.MOV.U32 R8, RZ, RZ, R14 ;  /* 0x000000ffff087224 */ /* 0x000fe200078e000e */
[----:B------:R-:W-:Y:S01]  /*06f0*/  MOV R10, 0x730 ;  /* 0x00000730000a7802 */ /* 0x000fe20000000f00 */
[----:B------:R-:W-:Y:S01]  /*0700*/  IMAD.MOV.U32 R9, RZ, RZ, R15 ;  /* 0x000000ffff097224 */ /* 0x000fe200078e000f */
[----:B------:R-:W-:-:S07]  /*0710*/  IADD3 R14, PT, PT, R3, -0x100000, RZ ;  /* 0xfff00000030e7810 */ /* 0x000fce0007ffe0ff */
[----:B------:R-:W-:Y:S05]  /*0720*/  CALL.REL.NOINC `($__internal_0_$__cuda_sm20_dblrcp_rn_slowpath_v3) ;  /* 0x0000000000787944 */ /* 0x000fea0003c00000 */
[----:B------:R-:W-:Y:S02]  /*0730*/  IMAD.MOV.U32 R6, RZ, RZ, R12 ;  /* 0x000000ffff067224 */ /* 0x000fe400078e000c */
[----:B------:R-:W-:-:S07]  /*0740*/  IMAD.MOV.U32 R7, RZ, RZ, R13 ;  /* 0x000000ffff077224 */ /* 0x000fce00078e000d */
.L_x_8:
[----:B------:R-:W-:Y:S05]  /*0750*/  BSYNC.RECONVERGENT B0 ;  /* 0x0000000000007941 */ /* 0x000fea0003800200 */
.L_x_7:
[----:B------:R-:W0:Y:S01]  /*0760*/  MUFU.RCP64H R9, R5 ;  /* 0x0000000500097308 */ /* 0x000e220000001800 */
[----:B------:R-:W-:Y:S01]  /*0770*/  VIADD R8, R5, 0x300402 ;  /* 0x0030040205087836 */ /* 0x000fe20000000000 */
[----:B------:R-:W-:Y:S01]  /*0780*/  BSSY.RECONVERGENT B0, `(.L_x_9) ;  /* 0x0000011000007945 */ /* 0x000fe20003800200 */
[----:B------:R-:W-:-:S03]  /*0790*/  DADD R6, -R6, 1 ;  /* 0x3ff0000006067429 */ /* 0x000fc60000000100 */
[----:B------:R-:W-:Y:S01]  /*07a0*/  FSETP.GEU.AND P0, PT, |R8|, 5.8789094863358348022e-39, PT ;  /* 0x004004020800780b */ /* 0x000fe20003f0e200 */
[----:B0-----:R-:W-:-:S08]  /*07b0*/  DFMA R10, -R4, R8, 1 ;  /* 0x3ff00000040a742b */ /* 0x001fd00000000108 */
[----:B------:R-:W-:-:S08]  /*07c0*/  DFMA R10, R10, R10, R10 ;  /* 0x0000000a0a0a722b */ /* 0x000fd0000000000a */
[----:B------:R-:W-:-:S08]  /*07d0*/  DFMA R10, R8, R10, R8 ;  /* 0x0000000a080a722b */ /* 0x000fd00000000008 */
[----:B------:R-:W-:-:S08]  /*07e0*/  DFMA R12, -R4, R10, 1 ;  /* 0x3ff00000040c742b */ /* 0x000fd0000000010a */
[----:B------:R-:W-:Y:S01]  /*07f0*/  DFMA R10, R10, R12, R10 ;  /* 0x0000000c0a0a722b */ /* 0x000fe2000000000a */
[----:B------:R-:W-:Y:S10]  /*0800*/  @P0 BRA `(.L_x_10) ;  /* 0x0000000000200947 */ /* 0x000ff40003800000 */
[----:B------:R-:W-:Y:S01]  /*0810*/  LOP3.LUT R3, R5, 0x7fffffff, RZ, 0xc0, !PT ;  /* 0x7fffffff05037812 */ /* 0x000fe200078ec0ff */
[----:B------:R-:W-:Y:S01]  /*0820*/  IMAD.MOV.U32 R9, RZ, RZ, R5 ;  /* 0x000000ffff097224 */ /* 0x000fe200078e0005 */
[----:B------:R-:W-:Y:S02]  /*0830*/  MOV R8, R4 ;  /* 0x0000000400087202 */ /* 0x000fe40000000f00 */
[----:B------:R-:W-:Y:S01]  /*0840*/  MOV R10, 0x870 ;  /* 0x00000870000a7802 */ /* 0x000fe20000000f00 */
[----:B------:R-:W-:-:S07]  /*0850*/  VIADD R14, R3, 0xfff00000 ;  /* 0xfff00000030e7836 */ /* 0x000fce0000000000 */
[----:B------:R-:W-:Y:S05]  /*0860*/  CALL.REL.NOINC `($__internal_0_$__cuda_sm20_dblrcp_rn_slowpath_v3) ;  /* 0x0000000000287944 */ /* 0x000fea0003c00000 */
[----:B------:R-:W-:Y:S01]  /*0870*/  IMAD.MOV.U32 R10, RZ, RZ, R12 ;  /* 0x000000ffff0a7224 */ /* 0x000fe200078e000c */
[----:B------:R-:W-:-:S07]  /*0880*/  MOV R11, R13 ;  /* 0x0000000d000b7202 */ /* 0x000fce0000000f00 */
.L_x_10:
[----:B------:R-:W-:Y:S05]  /*0890*/  BSYNC.RECONVERGENT B0 ;  /* 0x0000000000007941 */ /* 0x000fea0003800200 */
.L_x_9:
[----:B------:R-:W0:Y:S02]  /*08a0*/  LDC.64 R4, c[0x0][0x388] ;  /* 0x0000e200ff047b82 */ /* 0x000e240000000a00 */
[----:B0-----:R-:W-:-:S06]  /*08b0*/  IMAD.WIDE R2, R2, 0x8, R4 ;  /* 0x0000000802027825 */ /* 0x001fcc00078e0204 */
[----:B------:R-:W2:Y:S01]  /*08c0*/  LDG.E.64 R2, desc[UR4][R2.64] ;  /* 0x0000000402027981 */ /* 0x000ea2000c1e1b00 */
[----:B------:R-:W-:Y:S01]  /*08d0*/  DMUL R6, R6, R10 ;  /* 0x0000000a06067228 */ /* 0x000fe20000000000 */
[----:B--2---:R-:W-:-:S06]  /*08e0*/  IMAD.WIDE.U32 R4, R0, 0x8, R2 ;  /* 0x0000000800047825 */ /* 0x004fcc00078e0002 */
[----:B------:R-:W-:Y:S01]  /*08f0*/  STG.E.64 desc[UR4][R4.64], R6 ;  /* 0x0000000604007986 */ /* 0x000fe2000c101b04 */
[----:B------:R-:W-:Y:S05]  /*0900*/  EXIT ;  /* 0x000000000000794d */ /* 0x000fea0003800000 */
        .weak           $__internal_0_$__cuda_sm20_dblrcp_rn_slowpath_v3
        .type           $__internal_0_$__cuda_sm20_dblrcp_rn_slowpath_v3,@function
        .size           $__internal_0_$__cuda_sm20_dblrcp_rn_slowpath_v3,(.L_x_25 - $__internal_0_$__cuda_sm20_dblrcp_rn_slowpath_v3)
$__internal_0_$__cuda_sm20_dblrcp_rn_slowpath_v3:
[----:B------:R-:W-:Y:S01]  /*0910*/  DSETP.GTU.AND P0, PT, |R8|, +INF , PT ;  /* 0x7ff000000800742a */ /* 0x000fe20003f0c200 */
[----:B------:R-:W-:-:S13]  /*0920*/  BSSY.RECONVERGENT B1, `(.L_x_11) ;  /* 0x0000023000017945 */ /* 0x000fda0003800200 */
[----:B------:R-:W-:Y:S05]  /*0930*/  @P0 BRA `(.L_x_12) ;  /* 0x00000000007c0947 */ /* 0x000fea0003800000 */
[----:B------:R-:W-:-:S05]  /*0940*/  LOP3.LUT R11, R9, 0x7fffffff, RZ, 0xc0, !PT ;  /* 0x7fffffff090b7812 */ /* 0x000fca00078ec0ff */
[----:B------:R-:W-:-:S05]  /*0950*/  VIADD R3, R11, 0xffffffff ;  /* 0xffffffff0b037836 */ /* 0x000fca0000000000 */
[----:B------:R-:W-:-:S13]  /*0960*/  ISETP.GE.U32.AND P0, PT, R3, 0x7fefffff, PT ;  /* 0x7fefffff0300780c */ /* 0x000fda0003f06070 */
[----:B------:R-:W-:Y:S01]  /*0970*/  @P0 LOP3.LUT R13, R9, 0x7ff00000, RZ, 0x3c, !PT ;  /* 0x7ff00000090d0812 */ /* 0x000fe200078e3cff */
[----:B------:R-:W-:Y:S01]  /*0980*/  @P0 IMAD.MOV.U32 R12, RZ, RZ, RZ ;  /* 0x000000ffff0c0224 */ /* 0x000fe200078e00ff */
[----:B------:R-:W-:Y:S06]  /*0990*/  @P0 BRA `(.L_x_13) ;  /* 0x00000000006c0947 */ /* 0x000fec0003800000 */
[----:B------:R-:W-:-:S13]  /*09a0*/  ISETP.GE.U32.AND P0, PT, R11, 0x1000001, PT ;  /* 0x010000010b00780c */ /* 0x000fda0003f06070 */
[----:B------:R-:W-:Y:S05]  /*09b0*/  @!P0 BRA `(.L_x_14) ;  /* 0x0000000000348947 */ /* 0x000fea0003800000 */
[----:B------:R-:W-:Y:S01]  /*09c0*/  IADD3 R13, PT, PT, R9, -0x3fe00000, RZ ;  /* 0xc0200000090d7810 */ /* 0x000fe20007ffe0ff */
[----:B------:R-:W-:-:S03]  /*09d0*/  IMAD.MOV.U32 R12, RZ, RZ, R8 ;  /* 0x000000ffff0c7224 */ /* 0x000fc600078e0008 */
[----:B------:R-:W0:Y:S03]  /*09e0*/  MUFU.RCP64H R15, R13 ;  /* 0x0000000d000f7308 */ /* 0x000e260000001800 */
[----:B0-----:R-:W-:-:S08]  /*09f0*/  DFMA R16, -R12, R14, 1 ;  /* 0x3ff000000c10742b */ /* 0x001fd0000000010e */
[----:B------:R-:W-:-:S08]  /*0a00*/  DFMA R16, R16, R16, R16 ;  /* 0x000000101010722b */ /* 0x000fd00000000010 */
[----:B------:R-:W-:-:S08]  /*0a10*/  DFMA R16, R14, R16, R14 ;  /* 0x000000100e10722b */ /* 0x000fd0000000000e */
[----:B------:R-:W-:-:S08]  /*0a20*/  DFMA R14, -R12, R16, 1 ;  /* 0x3ff000000c0e742b */ /* 0x000fd00000000110 */
[----:B------:R-:W-:-:S08]  /*0a30*/  DFMA R14, R16, R14, R16 ;  /* 0x0000000e100e722b */ /* 0x000fd00000000010 */
[----:B------:R-:W-:-:S08]  /*0a40*/  DMUL R14, R14, 2.2250738585072013831e-308 ;  /* 0x001000000e0e7828 */ /* 0x000fd00000000000 */
[----:B------:R-:W-:-:S08]  /*0a50*/  DFMA R8, -R8, R14, 1 ;  /* 0x3ff000000808742b */ /* 0x000fd0000000010e */
[----:B------:R-:W-:-:S08]  /*0a60*/  DFMA R8, R8, R8, R8 ;  /* 0x000000080808722b */ /* 0x000fd00000000008 */
[----:B------:R-:W-:Y:S01]  /*0a70*/  DFMA R12, R14, R8, R14 ;  /* 0x000000080e0c722b */ /* 0x000fe2000000000e */
[----:B------:R-:W-:Y:S10]  /*0a80*/  BRA `(.L_x_13) ;  /* 0x0000000000307947 */ /* 0x000ff40003800000 */
.L_x_14:
[----:B------:R-:W-:Y:S01]  /*0a90*/  DMUL R8, R8, 8.11296384146066816958e+31 ;  /* 0x4690000008087828 */ /* 0x000fe20000000000 */
[----:B------:R-:W-:-:S05]  /*0aa0*/  IMAD.MOV.U32 R12, RZ, RZ, R14 ;  /* 0x000000ffff0c7224 */ /* 0x000fca00078e000e */
[----:B------:R-:W0:Y:S02]  /*0ab0*/  MUFU.RCP64H R13, R9 ;  /* 0x00000009000d7308 */ /* 0x000e240000001800 */
[----:B0-----:R-:W-:-:S08]  /*0ac0*/  DFMA R14, -R8, R12, 1 ;  /* 0x3ff00000080e742b */ /* 0x001fd0000000010c */
[----:B------:R-:W-:-:S08]  /*0ad0*/  DFMA R14, R14, R14, R14 ;  /* 0x0000000e0e0e722b */ /* 0x000fd0000000000e */
[----:B------:R-:W-:-:S08]  /*0ae0*/  DFMA R14, R12, R14, R12 ;  /* 0x0000000e0c0e722b */ /* 0x000fd0000000000c */
[----:B------:R-:W-:-:S08]  /*0af0*/  DFMA R12, -R8, R14, 1 ;  /* 0x3ff00000080c742b */ /* 0x000fd0000000010e */
[----:B------:R-:W-:-:S08]  /*0b00*/  DFMA R12, R14, R12, R14 ;  /* 0x0000000c0e0c722b */ /* 0x000fd0000000000e */
[----:B------:R-:W-:Y:S01]  /*0b10*/  DMUL R12, R12, 8.11296384146066816958e+31 ;  /* 0x469000000c0c7828 */ /* 0x000fe20000000000 */
[----:B------:R-:W-:Y:S10]  /*0b20*/  BRA `(.L_x_13) ;  /* 0x0000000000087947 */ /* 0x000ff40003800000 */
.L_x_12:
[----:B------:R-:W-:Y:S02]  /*0b30*/  LOP3.LUT R13, R9, 0x80000, RZ, 0xfc, !PT ;  /* 0x00080000090d7812 */ /* 0x000fe400078efcff */
[----:B------:R-:W-:-:S07]  /*0b40*/  MOV R12, R8 ;  /* 0x00000008000c7202 */ /* 0x000fce0000000f00 */
.L_x_13:
[----:B------:R-:W-:Y:S05]  /*0b50*/  BSYNC.RECONVERGENT B1 ;  /* 0x0000000000017941 */ /* 0x000fea0003800200 */
.L_x_11:
[----:B------:R-:W-:-:S04]  /*0b60*/  IMAD.MOV.U32 R11, RZ, RZ, 0x0 ;  /* 0x00000000ff0b7424 */ /* 0x000fc800078e00ff */
[----:B------:R-:W-:Y:S05]  /*0b70*/  RET.REL.NODEC R10 `(_Z15sigmoidGradientPPdS0_) ;  /* 0xfffffff40a207950 */ /* 0x000fea0003c3ffff */
.L_x_15:
        /* <DEDUP_REMOVED lines=16> */
.L_x_25:


//--------------------- .text._Z7sigmoidPPdS0_    --------------------------
	.section	.text._Z7sigmoidPPdS0_,"ax",@progbits
	.align	128
        .global         _Z7sigmoidPPdS0_
        .type           _Z7sigmoidPPdS0_,@function
        .size           _Z7sigmoidPPdS0_,(.L_x_26 - _Z7sigmoidPPdS0_)
        .other          _Z7sigmoidPPdS0_,@"STO_CUDA_ENTRY STV_DEFAULT"
_Z7sigmoidPPdS0_:
.text._Z7sigmoidPPdS0_:
        /* <DEDUP_REMOVED lines=23> */
[----:B--2---:R-:W-:-:S08]  /*0170*/  DFMA R6, R4, -R6, 6.75539944105574400000e+15 ;  /* 0x433800000406742b */ /* 0x004fd00000000806 */
[----:B------:R-:W-:-:S08]  /*0180*/  DADD R8, R6, -6.75539944105574400000e+15 ;  /* 0xc338000006087429 */ /* 0x000fd00000000000 */
[----:B------:R-:W-:Y:S01]  /*0190*/  DFMA R12, R8, -UR6, -R4 ;  /* 0x80000006080c7c2b */ /* 0x000fe20008000804 */
[----:B------:R-:W-:Y:S01]  /*01a0*/  UMOV UR6, 0x3b39803f ;  /* 0x3b39803f00067882 */ /* 0x000fe20000000000 */
[----:B------:R-:W-:-:S06]  /*01b0*/  UMOV UR7, 0x3c7abc9e ;  /* 0x3c7abc9e00077882 */ /* 0x000fcc0000000000 */
[----:B------:R-:W-:Y:S01]  /*01c0*/  DFMA R8, R8, -UR6, R12 ;  /* 0x8000000608087c2b */ /* 0x000fe2000800000c */
[----:B------:R-:W-:Y:S01]  /*01d0*/  UMOV UR6, 0x69ce2bdf ;  /* 0x69ce2bdf00067882 */ /* 0x000fe20000000000 */
[----:B------:R-:W-:Y:S01]  /*01e0*/  IMAD.MOV.U32 R12, RZ, RZ, -0x35dec16 ;  /* 0xfca213eaff0c7424 */ /* 0x000fe200078e00ff */
[----:B------:R-:W-:Y:S01]  /*01f0*/  MOV R13, 0x3e928af3 ;  /* 0x3e928af3000d7802 */ /* 0x000fe20000000f00 */
[----:B------:R-:W-:-:S05]  /*0200*/  UMOV UR7, 0x3e5ade15 ;  /* 0x3e5ade1500077882 */ /* 0x000fca0000000000 */
[----:B------:R-:W-:Y:S01]  /*0210*/  DFMA R10, R8, UR6, R12 ;  /* 0x00000006080a7c2b */ /* 0x000fe2000800000c */
[----:B------:R-:W-:Y:S01]  /*0220*/  UMOV UR6, 0x62401315 ;  /* 0x6240131500067882 */ /* 0x000fe20000000000 */
[----:B------:R-:W-:Y:S01]  /*0230*/  UMOV UR7, 0x3ec71dee ;  /* 0x3ec71dee00077882 */ /* 0x000fe20000000000 */
[----:B------:R-:W-:-:S05]  /*0240*/  DADD R12, -RZ, -R4 ;  /* 0x00000000ff0c7229 */ /* 0x000fca0000000904 */
[----:B------:R-:W-:Y:S01]  /*0250*/  DFMA R10, R8, R10, UR6 ;  /* 0x00000006080a7e2b */ /* 0x000fe2000800000a */
[----:B------:R-:W-:Y:S01]  /*0260*/  UMOV UR6, 0x7c89eb71 ;  /* 0x7c89eb7100067882 */ /* 0x000fe20000000000 */
[----:B------:R-:W-:-:S03]  /*0270*/  UMOV UR7, 0x3efa0199 ;  /* 0x3efa019900077882 */ /* 0x000fc60000000000 */
[----:B------:R-:W-:-:S03]  /*0280*/  FSETP.GEU.AND P0, PT, |R13|, 4.1917929649353027344, PT ;  /* 0x4086232b0d00780b */ /* 0x000fc60003f0e200 */
        /* <DEDUP_REMOVED lines=21> */
[----:B------:R-:W-:Y:S02]  /*03e0*/  IMAD R9, R6, 0x100000, R11 ;  /* 0x0010000006097824 */ /* 0x000fe400078e020b */
[----:B------:R-:W-:Y:S01]  /*03f0*/  IMAD.MOV.U32 R8, RZ, RZ, R10 ;  /* 0x000000ffff087224 */ /* 0x000fe200078e000a */
[----:B------:R-:W-:Y:S06]  /*0400*/  @!P0 BRA `(.L_x_17) ;  /* 0x0000000000308947 */ /* 0x000fec0003800000 */
[----:B------:R-:W-:Y:S01]  /*0410*/  FSETP.GEU.AND P1, PT, |R13|, 4.2275390625, PT ;  /* 0x408748000d00780b */ /* 0x000fe20003f2e200 */
[C---:B------:R-:W-:Y:S02]  /*0420*/  DADD R8, -R4.reuse, +INF ;  /* 0x7ff0000004087429 */ /* 0x040fe40000000100 */
[----:B------:R-:W-:-:S08]  /*0430*/  DSETP.GT.AND P0, PT, R4, RZ, PT ;  /* 0x000000ff0400722a */ /* 0x000fd00003f04000 */
[----:B------:R-:W-:Y:S02]  /*0440*/  FSEL R8, R8, RZ, !P0 ;  /* 0x000000ff08087208 */ /* 0x000fe40004000000 */
[----:B------:R-:W-:Y:S02]  /*0450*/  @!P1 LEA.HI R3, R6, R6, RZ, 0x1 ;  /* 0x0000000606039211 */ /* 0x000fe400078f08ff */
[----:B------:R-:W-:Y:S02]  /*0460*/  FSEL R9, R9, RZ, !P0 ;  /* 0x000000ff09097208 */ /* 0x000fe40004000000 */
[----:B------:R-:W-:-:S04]  /*0470*/  @!P1 SHF.R.S32.HI R3, RZ, 0x1, R3 ;  /* 0x00000001ff039819 */ /* 0x000fc80000011403 */
[----:B------:R-:W-:Y:S01]  /*0480*/  @!P1 IADD3 R4, PT, PT, R6, -R3, RZ ;  /* 0x8000000306049210 */ /* 0x000fe20007ffe0ff */
[----:B------:R-:W-:-:S03]  /*0490*/  @!P1 IMAD R11, R3, 0x100000, R11 ;  /* 0x00100000030b9824 */ /* 0x000fc600078e020b */
[----:B------:R-:W-:Y:S01]  /*04a0*/  @!P1 LEA R5, R4, 0x3ff00000, 0x14 ;  /* 0x3ff0000004059811 */ /* 0x000fe200078ea0ff */
[----:B------:R-:W-:-:S06]  /*04b0*/  @!P1 IMAD.MOV.U32 R4, RZ, RZ, RZ ;  /* 0x000000ffff049224 */ /* 0x000fcc00078e00ff */
[----:B------:R-:W-:-:S11]  /*04c0*/  @!P1 DMUL R8, R10, R4 ;  /* 0x000000040a089228 */ /* 0x000fd60000000000 */
.L_x_17:
[----:B------:R-:W-:Y:S05]  /*04d0*/  BSYNC.RECONVERGENT B0 ;  /* 0x0000000000007941 */ /* 0x000fea0003800200 */
.L_x_16:
[----:B------:R-:W-:Y:S01]  /*04e0*/  DADD R10, R8, 1 ;  /* 0x3ff00000080a7429 */ /* 0x000fe20000000000 */
[----:B------:R-:W-:Y:S05]  /*04f0*/  BSSY.RECONVERGENT B0, `(.L_x_18) ;  /* 0x000000e000007945 */ /* 0x000fea0003800200 */
[----:B------:R-:W0:Y:S04]  /*0500*/  MUFU.RCP64H R5, R11 ;  /* 0x0000000b00057308 */ /* 0x000e280000001800 */
[----:B------:R-:W-:-:S04]  /*0510*/  IADD3 R4, PT, PT, R11, 0x300402, RZ ;  /* 0x003004020b047810 */ /* 0x000fc80007ffe0ff */
[----:B------:R-:W-:Y:S02]  /*0520*/  FSETP.GEU.AND P0, PT, |R4|, 5.8789094863358348022e-39, PT ;  /* 0x004004020400780b */ /* 0x000fe40003f0e200 */
[----:B0-----:R-:W-:-:S08]  /*0530*/  DFMA R6, -R10, R4, 1 ;  /* 0x3ff000000a06742b */ /* 0x001fd00000000104 */
[----:B------:R-:W-:-:S08]  /*0540*/  DFMA R6, R6, R6, R6 ;  /* 0x000000060606722b */ /* 0x000fd00000000006 */
[----:B------:R-:W-:-:S08]  /*0550*/  DFMA R6, R4, R6, R4 ;  /* 0x000000060406722b */ /* 0x000fd00000000004 */
[----:B------:R-:W-:-:S08]  /*0560*/  DFMA R8, -R10, R6, 1 ;  /* 0x3ff000000a08742b */ /* 0x000fd00000000106 */
[----:B------:R-:W-:Y:S01]  /*0570*/  DFMA R6, R6, R8, R6 ;  /* 0x000000080606722b */ /* 0x000fe20000000006 */
[----:B------:R-:W-:Y:S10]  /*0580*/  @P0 BRA `(.L_x_19) ;  /* 0x0000000000100947 */ /* 0x000ff40003800000 */
[----:B------:R-:W-:Y:S02]  /*0590*/  LOP3.LUT R3, R11, 0x7fffffff, RZ, 0xc0, !PT ;  /* 0x7fffffff0b037812 */ /* 0x000fe400078ec0ff */
[----:B------:R-:W-:-:S03]  /*05a0*/  MOV R4, 0x5d0 ;  /* 0x000005d000047802 */ /* 0x000fc60000000f00 */
[----:B------:R-:W-:-:S07]  /*05b0*/  VIADD R3, R3, 0xfff00000 ;  /* 0xfff0000003037836 */ /* 0x000fce0000000000 */
[----:B------:R-:W-:Y:S05]  /*05c0*/  CALL.REL.NOINC `($__internal_1_$__cuda_sm20_dblrcp_rn_slowpath_v3) ;  /* 0x00000000001c7944 */ /* 0x000fea0003c00000 */
.L_x_19:
[----:B------:R-:W-:Y:S05]  /*05d0*/  BSYNC.RECONVERGENT B0 ;  /* 0x0000000000007941 */ /* 0x000fea0003800200 */
.L_x_18:
[----:B------:R-:W0:Y:S02]  /*05e0*/  LDC.64 R4, c[0x0][0x388] ;  /* 0x0000e200ff047b82 */ /* 0x000e240000000a00 */
[----:B0-----:R-:W-:-:S06]  /*05f0*/  IMAD.WIDE R2, R2, 0x8, R4 ;  /* 0x0000000802027825 */ /* 0x001fcc00078e0204 */
[----:B------:R-:W2:Y:S02]  /*0600*/  LDG.E.64 R2, desc[UR4][R2.64] ;  /* 0x0000000402027981 */ /* 0x000ea4000c1e1b00 */
[----:B--2---:R-:W-:-:S05]  /*0610*/  IMAD.WIDE.U32 R4, R0, 0x8, R2 ;  /* 0x0000000800047825 */ /* 0x004fca00078e0002 */
[----:B------:R-:W-:Y:S01]  /*0620*/  STG.E.64 desc[UR4][R4.64], R6 ;  /* 0x0000000604007986 */ /* 0x000fe2000c101b04 */
[----:B------:R-:W-:Y:S05]  /*0630*/  EXIT ;  /* 0x000000000000794d */ /* 0x000fea0003800000 */
        .weak           $__internal_1_$__cuda_sm20_dblrcp_rn_slowpath_v3
        .type           $__internal_1_$__cuda_sm20_dblrcp_rn_slowpath_v3,@function
        .size           $__internal_1_$__cuda_sm20_dblrcp_rn_slowpath_v3,(.L_x_26 - $__internal_1_$__cuda_sm20_dblrcp_rn_slowpath_v3)
$__internal_1_$__cuda_sm20_dblrcp_rn_slowpath_v3:
[----:B------:R-:W-:Y:S01]  /*0640*/  IMAD.MOV.U32 R6, RZ, RZ, R10 ;  /* 0x000000ffff067224 */ /* 0x000fe200078e000a */
[----:B------:R-:W-:Y:S01]  /*0650*/  MOV R7, R11 ;  /* 0x0000000b00077202 */ /* 0x000fe20000000f00 */
[----:B------:R-:W-:Y:S05]  /*0660*/  BSSY.RECONVERGENT B1, `(.L_x_20) ;  /* 0x0000025000017945 */ /* 0x000fea0003800200 */
[----:B------:R-:W-:-:S14]  /*0670*/  DSETP.GTU.AND P0, PT, |R6|, +INF , PT ;  /* 0x7ff000000600742a */ /* 0x000fdc0003f0c200 */
        /* <DEDUP_REMOVED lines=10> */
[----:B------:R-:W-:Y:S02]  /*0720*/  IMAD.MOV.U32 R8, RZ, RZ, R6 ;  /* 0x000000ffff087224 */ /* 0x000fe400078e0006 */
[----:B------:R-:W-:Y:S01]  /*0730*/  IMAD.MOV.U32 R10, RZ, RZ, R3 ;  /* 0x000000ffff0a7224 */ /* 0x000fe200078e0003 */
[----:B------:R-:W0:Y:S05]  /*0740*/  MUFU.RCP64H R11, R9 ;  /* 0x00000009000b7308 */ /* 0x000e2a0000001800 */
        /* <DEDUP_REMOVED lines=10> */
.L_x_23:
[----:B------:R-:W-:Y:S01]  /*07f0*/  DMUL R6, R6, 8.11296384146066816958e+31 ;  /* 0x4690000006067828 */ /* 0x000fe20000000000 */
[----:B------:R-:W-:-:S05]  /*0800*/  MOV R8, R3 ;  /* 0x0000000300087202 */ /* 0x000fca0000000f00 */
        /* <DEDUP_REMOVED lines=8> */
.L_x_21:
[----:B------:R-:W-:Y:S01]  /*0890*/  LOP3.LUT R9, R7, 0x80000, RZ, 0xfc, !PT ;  /* 0x0008000007097812 */ /* 0x000fe200078efcff */
[----:B------:R-:W-:-:S07]  /*08a0*/  IMAD.MOV.U32 R8, RZ, RZ, R6 ;  /* 0x000000ffff087224 */ /* 0x000fce00078e0006 */
.L_x_22:
[----:B------:R-:W-:Y:S05]  /*08b0*/  BSYNC.RECONVERGENT B1 ;  /* 0x0000000000017941 */ /* 0x000fea0003800200 */
.L_x_20:
[----:B------:R-:W-:Y:S01]  /*08c0*/  IMAD.MOV.U32 R5, RZ, RZ, 0x0 ;  /* 0x00000000ff057424 */ /* 0x000fe200078e00ff */
[----:B------:R-:W-:Y:S01]  /*08d0*/  MOV R7, R9 ;  /* 0x0000000900077202 */ /* 0x000fe20000000f00 */
[----:B------:R-:W-:Y:S02]  /*08e0*/  IMAD.MOV.U32 R6, RZ, RZ, R8 ;  /* 0x000000ffff067224 */ /* 0x000fe400078e0008 */
[----:B------:R-:W-:Y:S05]  /*08f0*/  RET.REL.NODEC R4 `(_Z7sigmoidPPdS0_) ;  /* 0xfffffff404c07950 */ /* 0x000fea0003c3ffff */
.L_x_24:
        /* <DEDUP_REMOVED lines=16> */
.L_x_26:


//--------------------- .nv.shared.reserved.0     --------------------------
	.section	.nv.shared.reserved.0,"aw",@nobits
	.weak		__nv_reservedSMEM_offset_0_alias
	.size		__nv_reservedSMEM_offset_0_alias, 0, 64
	.other		__nv_reservedSMEM_offset_0_alias,@"STO_CUDA_RESERVED_SHARED STV_DEFAULT"
__nv_reservedSMEM_offset_0_alias:
	.zero		0
	.zero		64


//--------------------- .nv.constant0._Z5MultiPPdS0_S0_ --------------------------
	.section	.nv.constant0._Z5MultiPPdS0_S0_,"a",@progbits
	.sectionflags	@""
	.align	4
.nv.constant0._Z5MultiPPdS0_S0_:
	.zero		920


//--------------------- .nv.constant0._Z10scalarMultPPddS0_ --------------------------
	.section	.nv.constant0._Z10scalarMultPPddS0_,"a",@progbits
	.sectionflags	@""
	.align	4
.nv.constant0._Z10scalarMultPPddS0_:
	.zero		920


//--------------------- .nv.constant0._Z15sigmoidGradientPPdS0_ --------------------------
	.section	.nv.constant0._Z15sigmoidGradientPPdS0_,"a",@progbits
	.sectionflags	@""
	.align	4
.nv.constant0._Z15sigmoidGradientPPdS0_:
	.zero		912


//--------------------- .nv.constant0._Z7sigmoidPPdS0_ --------------------------
	.section	.nv.constant0._Z7sigmoidPPdS0_,"a",@progbits
	.sectionflags	@""
	.align	4
.nv.constant0._Z7sigmoidPPdS0_:
	.zero		912


//--------------------- SYMBOLS --------------------------

	.type		.nv.reservedSmem.offset0,@object
	.size		.nv.reservedSmem.offset0,0x4
